//
// Generated by NVIDIA NVVM Compiler
//
// Compiler Build ID: CL-36424714
// Cuda compilation tools, release 13.0, V13.0.88
// Based on NVVM 20.0.0
//

.version 9.0
.target sm_100
.address_size 64

	// .globl	_Z8init_rngP17curandStateXORWOWm
.global .align 4 .b8 precalc_xorwow_matrix[102400];
.global .align 4 .b8 precalc_xorwow_offset_matrix[102400];
.global .align 4 .b8 mrg32k3aM1[2304];
.global .align 4 .b8 mrg32k3aM2[2304];
.global .align 4 .b8 mrg32k3aM1SubSeq[2016];
.global .align 4 .b8 mrg32k3aM2SubSeq[2016];
.global .align 4 .b8 mrg32k3aM1Seq[2304];
.global .align 4 .b8 mrg32k3aM2Seq[2304];
.const .align 8 .b8 __cr_lgamma_table[72];
.const .align 4 .f32 a;
.const .align 4 .f32 sigma;
.const .align 4 .f32 r0;
.const .align 4 .f32 dt;
.const .align 4 .f32 exp_adt;
.const .align 4 .f32 sig_st;
.const .align 4 .f32 one_minus_exp_adt_over_a;
.const .align 4 .f32 one_minus_exp_adt_over_a_sq;
// _ZZ11simulate_q1PfP17curandStateXORWOWE7s_P_sum has been demoted

.visible .entry _Z8init_rngP17curandStateXORWOWm(
	.param .u64 .ptr .align 1 _Z8init_rngP17curandStateXORWOWm_param_0,
	.param .u64 _Z8init_rngP17curandStateXORWOWm_param_1
)
{
	.reg .pred 	%p<25>;
	.reg .b32 	%r<413>;
	.reg .b64 	%rd<19>;

	ld.param.u64 	%rd8, [_Z8init_rngP17curandStateXORWOWm_param_0];
	ld.param.u64 	%rd9, [_Z8init_rngP17curandStateXORWOWm_param_1];
	mov.u32 	%r183, %ctaid.x;
	mov.u32 	%r184, %ntid.x;
	mov.u32 	%r185, %tid.x;
	mad.lo.s32 	%r1, %r183, %r184, %r185;
	setp.gt.s32 	%p1, %r1, 1048575;
	@%p1 bra 	$L__BB0_44;
	cvta.to.global.u64 	%rd10, %rd8;
	cvt.s64.s32 	%rd18, %r1;
	mul.wide.s32 	%rd11, %r1, 48;
	add.s64 	%rd2, %rd10, %rd11;
	cvt.u32.u64 	%r186, %rd9;
	xor.b32  	%r187, %r186, -1429050551;
	mul.lo.s32 	%r188, %r187, 1099087573;
	{ .reg .b32 tmp; mov.b64 {tmp, %r189}, %rd9; }
	xor.b32  	%r190, %r189, -136515619;
	mul.lo.s32 	%r191, %r190, -1703105765;
	add.s32 	%r192, %r188, %r191;
	add.s32 	%r193, %r192, 6615241;
	add.s32 	%r194, %r188, 123456789;
	st.global.v2.u32 	[%rd2], {%r193, %r194};
	xor.b32  	%r195, %r188, 362436069;
	add.s32 	%r196, %r191, 521288629;
	st.global.v2.u32 	[%rd2+8], {%r195, %r196};
	xor.b32  	%r197, %r191, 88675123;
	add.s32 	%r198, %r188, 5783321;
	st.global.v2.u32 	[%rd2+16], {%r197, %r198};
	setp.eq.s32 	%p2, %r1, 0;
	@%p2 bra 	$L__BB0_43;
	mov.b32 	%r319, 0;
$L__BB0_3:
	and.b64  	%rd4, %rd18, 3;
	setp.eq.s64 	%p3, %rd4, 0;
	@%p3 bra 	$L__BB0_42;
	mul.wide.u32 	%rd12, %r319, 3200;
	mov.u64 	%rd13, precalc_xorwow_matrix;
	add.s64 	%rd5, %rd13, %rd12;
	cvt.u32.u64 	%r3, %rd4;
	mov.b32 	%r320, 0;
$L__BB0_5:
	mov.b32 	%r333, 0;
	mov.u32 	%r334, %r333;
	mov.u32 	%r335, %r333;
	mov.u32 	%r336, %r333;
	mov.u32 	%r337, %r333;
	mov.u32 	%r326, %r333;
$L__BB0_6:
	mul.wide.u32 	%rd14, %r326, 4;
	add.s64 	%rd15, %rd2, %rd14;
	ld.global.u32 	%r11, [%rd15+4];
	shl.b32 	%r12, %r326, 5;
	mov.b32 	%r332, 0;
$L__BB0_7:
	.pragma "nounroll";
	shr.u32 	%r203, %r11, %r332;
	and.b32  	%r204, %r203, 1;
	setp.eq.b32 	%p4, %r204, 1;
	not.pred 	%p5, %p4;
	add.s32 	%r205, %r12, %r332;
	mul.lo.s32 	%r206, %r205, 5;
	mul.wide.u32 	%rd16, %r206, 4;
	add.s64 	%rd6, %rd5, %rd16;
	@%p5 bra 	$L__BB0_9;
	ld.global.u32 	%r207, [%rd6];
	xor.b32  	%r337, %r337, %r207;
	ld.global.u32 	%r208, [%rd6+4];
	xor.b32  	%r336, %r336, %r208;
	ld.global.u32 	%r209, [%rd6+8];
	xor.b32  	%r335, %r335, %r209;
	ld.global.u32 	%r210, [%rd6+12];
	xor.b32  	%r334, %r334, %r210;
	ld.global.u32 	%r211, [%rd6+16];
	xor.b32  	%r333, %r333, %r211;
$L__BB0_9:
	and.b32  	%r213, %r203, 2;
	setp.eq.s32 	%p6, %r213, 0;
	@%p6 bra 	$L__BB0_11;
	ld.global.u32 	%r214, [%rd6+20];
	xor.b32  	%r337, %r337, %r214;
	ld.global.u32 	%r215, [%rd6+24];
	xor.b32  	%r336, %r336, %r215;
	ld.global.u32 	%r216, [%rd6+28];
	xor.b32  	%r335, %r335, %r216;
	ld.global.u32 	%r217, [%rd6+32];
	xor.b32  	%r334, %r334, %r217;
	ld.global.u32 	%r218, [%rd6+36];
	xor.b32  	%r333, %r333, %r218;
$L__BB0_11:
	and.b32  	%r220, %r203, 4;
	setp.eq.s32 	%p7, %r220, 0;
	@%p7 bra 	$L__BB0_13;
	ld.global.u32 	%r221, [%rd6+40];
	xor.b32  	%r337, %r337, %r221;
	ld.global.u32 	%r222, [%rd6+44];
	xor.b32  	%r336, %r336, %r222;
	ld.global.u32 	%r223, [%rd6+48];
	xor.b32  	%r335, %r335, %r223;
	ld.global.u32 	%r224, [%rd6+52];
	xor.b32  	%r334, %r334, %r224;
	ld.global.u32 	%r225, [%rd6+56];
	xor.b32  	%r333, %r333, %r225;
$L__BB0_13:
	and.b32  	%r227, %r203, 8;
	setp.eq.s32 	%p8, %r227, 0;
	@%p8 bra 	$L__BB0_15;
	ld.global.u32 	%r228, [%rd6+60];
	xor.b32  	%r337, %r337, %r228;
	ld.global.u32 	%r229, [%rd6+64];
	xor.b32  	%r336, %r336, %r229;
	ld.global.u32 	%r230, [%rd6+68];
	xor.b32  	%r335, %r335, %r230;
	ld.global.u32 	%r231, [%rd6+72];
	xor.b32  	%r334, %r334, %r231;
	ld.global.u32 	%r232, [%rd6+76];
	xor.b32  	%r333, %r333, %r232;
$L__BB0_15:
	and.b32  	%r234, %r203, 16;
	setp.eq.s32 	%p9, %r234, 0;
	@%p9 bra 	$L__BB0_17;
	ld.global.u32 	%r235, [%rd6+80];
	xor.b32  	%r337, %r337, %r235;
	ld.global.u32 	%r236, [%rd6+84];
	xor.b32  	%r336, %r336, %r236;
	ld.global.u32 	%r237, [%rd6+88];
	xor.b32  	%r335, %r335, %r237;
	ld.global.u32 	%r238, [%rd6+92];
	xor.b32  	%r334, %r334, %r238;
	ld.global.u32 	%r239, [%rd6+96];
	xor.b32  	%r333, %r333, %r239;
$L__BB0_17:
	and.b32  	%r241, %r203, 32;
	setp.eq.s32 	%p10, %r241, 0;
	@%p10 bra 	$L__BB0_19;
	ld.global.u32 	%r242, [%rd6+100];
	xor.b32  	%r337, %r337, %r242;
	ld.global.u32 	%r243, [%rd6+104];
	xor.b32  	%r336, %r336, %r243;
	ld.global.u32 	%r244, [%rd6+108];
	xor.b32  	%r335, %r335, %r244;
	ld.global.u32 	%r245, [%rd6+112];
	xor.b32  	%r334, %r334, %r245;
	ld.global.u32 	%r246, [%rd6+116];
	xor.b32  	%r333, %r333, %r246;
$L__BB0_19:
	and.b32  	%r248, %r203, 64;
	setp.eq.s32 	%p11, %r248, 0;
	@%p11 bra 	$L__BB0_21;
	ld.global.u32 	%r249, [%rd6+120];
	xor.b32  	%r337, %r337, %r249;
	ld.global.u32 	%r250, [%rd6+124];
	xor.b32  	%r336, %r336, %r250;
	ld.global.u32 	%r251, [%rd6+128];
	xor.b32  	%r335, %r335, %r251;
	ld.global.u32 	%r252, [%rd6+132];
	xor.b32  	%r334, %r334, %r252;
	ld.global.u32 	%r253, [%rd6+136];
	xor.b32  	%r333, %r333, %r253;
$L__BB0_21:
	and.b32  	%r255, %r203, 128;
	setp.eq.s32 	%p12, %r255, 0;
	@%p12 bra 	$L__BB0_23;
	ld.global.u32 	%r256, [%rd6+140];
	xor.b32  	%r337, %r337, %r256;
	ld.global.u32 	%r257, [%rd6+144];
	xor.b32  	%r336, %r336, %r257;
	ld.global.u32 	%r258, [%rd6+148];
	xor.b32  	%r335, %r335, %r258;
	ld.global.u32 	%r259, [%rd6+152];
	xor.b32  	%r334, %r334, %r259;
	ld.global.u32 	%r260, [%rd6+156];
	xor.b32  	%r333, %r333, %r260;
$L__BB0_23:
	and.b32  	%r262, %r203, 256;
	setp.eq.s32 	%p13, %r262, 0;
	@%p13 bra 	$L__BB0_25;
	ld.global.u32 	%r263, [%rd6+160];
	xor.b32  	%r337, %r337, %r263;
	ld.global.u32 	%r264, [%rd6+164];
	xor.b32  	%r336, %r336, %r264;
	ld.global.u32 	%r265, [%rd6+168];
	xor.b32  	%r335, %r335, %r265;
	ld.global.u32 	%r266, [%rd6+172];
	xor.b32  	%r334, %r334, %r266;
	ld.global.u32 	%r267, [%rd6+176];
	xor.b32  	%r333, %r333, %r267;
$L__BB0_25:
	and.b32  	%r269, %r203, 512;
	setp.eq.s32 	%p14, %r269, 0;
	@%p14 bra 	$L__BB0_27;
	ld.global.u32 	%r270, [%rd6+180];
	xor.b32  	%r337, %r337, %r270;
	ld.global.u32 	%r271, [%rd6+184];
	xor.b32  	%r336, %r336, %r271;
	ld.global.u32 	%r272, [%rd6+188];
	xor.b32  	%r335, %r335, %r272;
	ld.global.u32 	%r273, [%rd6+192];
	xor.b32  	%r334, %r334, %r273;
	ld.global.u32 	%r274, [%rd6+196];
	xor.b32  	%r333, %r333, %r274;
$L__BB0_27:
	and.b32  	%r276, %r203, 1024;
	setp.eq.s32 	%p15, %r276, 0;
	@%p15 bra 	$L__BB0_29;
	ld.global.u32 	%r277, [%rd6+200];
	xor.b32  	%r337, %r337, %r277;
	ld.global.u32 	%r278, [%rd6+204];
	xor.b32  	%r336, %r336, %r278;
	ld.global.u32 	%r279, [%rd6+208];
	xor.b32  	%r335, %r335, %r279;
	ld.global.u32 	%r280, [%rd6+212];
	xor.b32  	%r334, %r334, %r280;
	ld.global.u32 	%r281, [%rd6+216];
	xor.b32  	%r333, %r333, %r281;
$L__BB0_29:
	and.b32  	%r283, %r203, 2048;
	setp.eq.s32 	%p16, %r283, 0;
	@%p16 bra 	$L__BB0_31;
	ld.global.u32 	%r284, [%rd6+220];
	xor.b32  	%r337, %r337, %r284;
	ld.global.u32 	%r285, [%rd6+224];
	xor.b32  	%r336, %r336, %r285;
	ld.global.u32 	%r286, [%rd6+228];
	xor.b32  	%r335, %r335, %r286;
	ld.global.u32 	%r287, [%rd6+232];
	xor.b32  	%r334, %r334, %r287;
	ld.global.u32 	%r288, [%rd6+236];
	xor.b32  	%r333, %r333, %r288;
$L__BB0_31:
	and.b32  	%r290, %r203, 4096;
	setp.eq.s32 	%p17, %r290, 0;
	@%p17 bra 	$L__BB0_33;
	ld.global.u32 	%r291, [%rd6+240];
	xor.b32  	%r337, %r337, %r291;
	ld.global.u32 	%r292, [%rd6+244];
	xor.b32  	%r336, %r336, %r292;
	ld.global.u32 	%r293, [%rd6+248];
	xor.b32  	%r335, %r335, %r293;
	ld.global.u32 	%r294, [%rd6+252];
	xor.b32  	%r334, %r334, %r294;
	ld.global.u32 	%r295, [%rd6+256];
	xor.b32  	%r333, %r333, %r295;
$L__BB0_33:
	and.b32  	%r297, %r203, 8192;
	setp.eq.s32 	%p18, %r297, 0;
	@%p18 bra 	$L__BB0_35;
	ld.global.u32 	%r298, [%rd6+260];
	xor.b32  	%r337, %r337, %r298;
	ld.global.u32 	%r299, [%rd6+264];
	xor.b32  	%r336, %r336, %r299;
	ld.global.u32 	%r300, [%rd6+268];
	xor.b32  	%r335, %r335, %r300;
	ld.global.u32 	%r301, [%rd6+272];
	xor.b32  	%r334, %r334, %r301;
	ld.global.u32 	%r302, [%rd6+276];
	xor.b32  	%r333, %r333, %r302;
$L__BB0_35:
	and.b32  	%r304, %r203, 16384;
	setp.eq.s32 	%p19, %r304, 0;
	@%p19 bra 	$L__BB0_37;
	ld.global.u32 	%r305, [%rd6+280];
	xor.b32  	%r337, %r337, %r305;
	ld.global.u32 	%r306, [%rd6+284];
	xor.b32  	%r336, %r336, %r306;
	ld.global.u32 	%r307, [%rd6+288];
	xor.b32  	%r335, %r335, %r307;
	ld.global.u32 	%r308, [%rd6+292];
	xor.b32  	%r334, %r334, %r308;
	ld.global.u32 	%r309, [%rd6+296];
	xor.b32  	%r333, %r333, %r309;
$L__BB0_37:
	and.b32  	%r311, %r203, 32768;
	setp.eq.s32 	%p20, %r311, 0;
	@%p20 bra 	$L__BB0_39;
	ld.global.u32 	%r312, [%rd6+300];
	xor.b32  	%r337, %r337, %r312;
	ld.global.u32 	%r313, [%rd6+304];
	xor.b32  	%r336, %r336, %r313;
	ld.global.u32 	%r314, [%rd6+308];
	xor.b32  	%r335, %r335, %r314;
	ld.global.u32 	%r315, [%rd6+312];
	xor.b32  	%r334, %r334, %r315;
	ld.global.u32 	%r316, [%rd6+316];
	xor.b32  	%r333, %r333, %r316;
$L__BB0_39:
	add.s32 	%r332, %r332, 16;
	setp.ne.s32 	%p21, %r332, 32;
	@%p21 bra 	$L__BB0_7;
	mad.lo.s32 	%r317, %r326, -31, %r12;
	add.s32 	%r326, %r317, 1;
	setp.ne.s32 	%p22, %r326, 5;
	@%p22 bra 	$L__BB0_6;
	st.global.u32 	[%rd2+4], %r337;
	st.global.u32 	[%rd2+8], %r336;
	st.global.u32 	[%rd2+12], %r335;
	st.global.u32 	[%rd2+16], %r334;
	st.global.u32 	[%rd2+20], %r333;
	add.s32 	%r320, %r320, 1;
	setp.lt.u32 	%p23, %r320, %r3;
	@%p23 bra 	$L__BB0_5;
$L__BB0_42:
	shr.u64 	%rd7, %rd18, 2;
	add.s32 	%r319, %r319, 1;
	setp.gt.u64 	%p24, %rd18, 3;
	mov.u64 	%rd18, %rd7;
	@%p24 bra 	$L__BB0_3;
$L__BB0_43:
	mov.b32 	%r318, 0;
	st.global.v2.u32 	[%rd2+24], {%r318, %r318};
	st.global.u32 	[%rd2+32], %r318;
	mov.b64 	%rd17, 0;
	st.global.u64 	[%rd2+40], %rd17;
$L__BB0_44:
	ret;

}
	// .globl	_Z11simulate_q1PfP17curandStateXORWOW
.visible .entry _Z11simulate_q1PfP17curandStateXORWOW(
	.param .u64 .ptr .align 1 _Z11simulate_q1PfP17curandStateXORWOW_param_0,
	.param .u64 .ptr .align 1 _Z11simulate_q1PfP17curandStateXORWOW_param_1
)
{
	.reg .pred 	%p<11>;
	.reg .b16 	%rs<9>;
	.reg .b32 	%r<84>;
	.reg .b32 	%f<98>;
	.reg .b64 	%rd<10>;
	.reg .b64 	%fd<2>;
	// demoted variable
	.shared .align 4 .b8 _ZZ11simulate_q1PfP17curandStateXORWOWE7s_P_sum[404];
	ld.param.u64 	%rd3, [_Z11simulate_q1PfP17curandStateXORWOW_param_1];
	mov.u32 	%r32, %ctaid.x;
	mov.u32 	%r33, %ntid.x;
	mov.u32 	%r1, %tid.x;
	mad.lo.s32 	%r2, %r32, %r33, %r1;
	setp.gt.u32 	%p1, %r1, 100;
	shl.b32 	%r34, %r1, 2;
	mov.u32 	%r35, _ZZ11simulate_q1PfP17curandStateXORWOWE7s_P_sum;
	add.s32 	%r3, %r35, %r34;
	@%p1 bra 	$L__BB1_2;
	mov.b32 	%r36, 0;
	st.shared.u32 	[%r3], %r36;
$L__BB1_2:
	bar.sync 	0;
	setp.gt.s32 	%p2, %r2, 1048575;
	@%p2 bra 	$L__BB1_9;
	cvta.to.global.u64 	%rd4, %rd3;
	mul.wide.s32 	%rd5, %r2, 48;
	add.s64 	%rd1, %rd4, %rd5;
	ld.global.v2.u32 	{%r83, %r82}, [%rd1];
	ld.global.v2.u32 	{%r81, %r73}, [%rd1+8];
	ld.global.v2.u32 	{%r74, %r75}, [%rd1+16];
	ld.global.v2.u32 	{%r76, %r11}, [%rd1+24];
	ld.global.f32 	%f96, [%rd1+32];
	ld.global.f64 	%fd1, [%rd1+40];
	atom.shared.add.f32 	%f20, [_ZZ11simulate_q1PfP17curandStateXORWOWE7s_P_sum], 0f3F800000;
	ld.const.f32 	%f94, [r0];
	ld.const.f32 	%f3, [dt];
	ld.const.f32 	%f4, [exp_adt];
	ld.const.f32 	%f5, [a];
	neg.f32 	%f21, %f5;
	mul.f32 	%f22, %f3, %f21;
	fma.rn.f32 	%f23, %f22, 0f3BBB989D, 0f3F000000;
	cvt.sat.f32.f32 	%f24, %f23;
	mov.f32 	%f25, 0f4B400001;
	mov.f32 	%f26, 0f437C0000;
	fma.rm.f32 	%f27, %f24, %f26, %f25;
	add.f32 	%f28, %f27, 0fCB40007F;
	neg.f32 	%f29, %f28;
	fma.rn.f32 	%f30, %f22, 0f3FB8AA3B, %f29;
	fma.rn.f32 	%f31, %f22, 0f32A57060, %f30;
	mov.b32 	%r38, %f27;
	shl.b32 	%r39, %r38, 23;
	mov.b32 	%f32, %r39;
	ex2.approx.ftz.f32 	%f33, %f31;
	mul.f32 	%f6, %f33, %f32;
	ld.const.f32 	%f34, [one_minus_exp_adt_over_a];
	mul.f32 	%f7, %f34, 0f3C656042;
	mul.f32 	%f8, %f34, 0f3C449BA6;
	mov.f32 	%f93, 0f00000000;
	mov.b32 	%r69, 0;
	mov.b16 	%rs8, 1;
	ld.const.f32 	%f41, [one_minus_exp_adt_over_a_sq];
	ld.const.f32 	%f75, [sig_st];
	mov.u32 	%r78, %r75;
	mov.u32 	%r79, %r74;
	mov.u32 	%r80, %r73;
$L__BB1_4:
	mul.hi.u16 	%rs5, %rs8, -13107;
	shr.u16 	%rs2, %rs5, 3;
	cvt.rn.f32.s32 	%f35, %r69;
	mul.f32 	%f36, %f3, %f35;
	add.f32 	%f37, %f3, %f36;
	mul.f32 	%f38, %f36, %f6;
	sub.f32 	%f39, %f37, %f38;
	div.rn.f32 	%f40, %f39, %f5;
	sub.f32 	%f42, %f40, %f41;
	setp.lt.f32 	%p3, %f36, 0f40A00000;
	fma.rn.f32 	%f43, %f42, 0f3AB78034, %f8;
	fma.rn.f32 	%f44, %f42, 0f3A83126F, %f7;
	selp.f32 	%f45, %f43, %f44, %p3;
	fma.rn.f32 	%f12, %f94, %f4, %f45;
	setp.eq.s32 	%p4, %r76, 1;
	mov.b32 	%r76, 0;
	mov.f32 	%f97, %f96;
	@%p4 bra 	$L__BB1_6;
	shr.u32 	%r42, %r82, 2;
	xor.b32  	%r43, %r42, %r82;
	shl.b32 	%r44, %r75, 4;
	shl.b32 	%r45, %r43, 1;
	xor.b32  	%r46, %r44, %r45;
	xor.b32  	%r47, %r46, %r75;
	xor.b32  	%r79, %r47, %r43;
	add.s32 	%r48, %r83, %r79;
	add.s32 	%r49, %r48, 362437;
	shr.u32 	%r50, %r81, 2;
	xor.b32  	%r51, %r50, %r81;
	shl.b32 	%r52, %r79, 4;
	shl.b32 	%r53, %r51, 1;
	xor.b32  	%r54, %r53, %r52;
	xor.b32  	%r55, %r54, %r51;
	xor.b32  	%r78, %r55, %r79;
	add.s32 	%r83, %r83, 724874;
	add.s32 	%r56, %r78, %r83;
	cvt.rn.f32.u32 	%f46, %r49;
	fma.rn.f32 	%f47, %f46, 0f2F800000, 0f2F000000;
	cvt.rn.f32.u32 	%f48, %r56;
	fma.rn.f32 	%f49, %f48, 0f30C90FDB, 0f30490FDB;
	setp.lt.f32 	%p5, %f47, 0f00800000;
	mul.f32 	%f50, %f47, 0f4B000000;
	selp.f32 	%f51, %f50, %f47, %p5;
	selp.f32 	%f52, 0fC1B80000, 0f00000000, %p5;
	mov.b32 	%r57, %f51;
	add.s32 	%r58, %r57, -1059760811;
	and.b32  	%r59, %r58, -8388608;
	sub.s32 	%r60, %r57, %r59;
	mov.b32 	%f53, %r60;
	cvt.rn.f32.s32 	%f54, %r59;
	fma.rn.f32 	%f55, %f54, 0f34000000, %f52;
	add.f32 	%f56, %f53, 0fBF800000;
	fma.rn.f32 	%f57, %f56, 0fBE055027, 0f3E1039F6;
	fma.rn.f32 	%f58, %f57, %f56, 0fBDF8CDCC;
	fma.rn.f32 	%f59, %f58, %f56, 0f3E0F2955;
	fma.rn.f32 	%f60, %f59, %f56, 0fBE2AD8B9;
	fma.rn.f32 	%f61, %f60, %f56, 0f3E4CED0B;
	fma.rn.f32 	%f62, %f61, %f56, 0fBE7FFF22;
	fma.rn.f32 	%f63, %f62, %f56, 0f3EAAAA78;
	fma.rn.f32 	%f64, %f63, %f56, 0fBF000000;
	mul.f32 	%f65, %f56, %f64;
	fma.rn.f32 	%f66, %f65, %f56, %f56;
	fma.rn.f32 	%f67, %f55, 0f3F317218, %f66;
	setp.gt.u32 	%p6, %r57, 2139095039;
	fma.rn.f32 	%f68, %f51, 0f7F800000, 0f7F800000;
	selp.f32 	%f69, %f68, %f67, %p6;
	setp.eq.f32 	%p7, %f51, 0f00000000;
	mul.f32 	%f70, %f69, 0fC0000000;
	selp.f32 	%f71, 0f7F800000, %f70, %p7;
	sqrt.rn.f32 	%f72, %f71;
	sin.approx.f32 	%f73, %f49;
	cos.approx.f32 	%f74, %f49;
	mul.f32 	%f97, %f72, %f73;
	mul.f32 	%f96, %f72, %f74;
	mov.b32 	%r76, 1;
	mov.u32 	%r80, %r75;
	mov.u32 	%r81, %r74;
	mov.u32 	%r82, %r73;
$L__BB1_6:
	fma.rn.f32 	%f17, %f97, %f75, %f12;
	add.f32 	%f76, %f94, %f17;
	mul.f32 	%f77, %f76, 0f3F000000;
	fma.rn.f32 	%f93, %f3, %f77, %f93;
	mul.lo.s16 	%rs6, %rs2, 10;
	sub.s16 	%rs7, %rs8, %rs6;
	setp.ne.s16 	%p8, %rs7, 0;
	@%p8 bra 	$L__BB1_8;
	fma.rn.f32 	%f78, %f93, 0fBBBB989D, 0f3F000000;
	cvt.sat.f32.f32 	%f79, %f78;
	mov.f32 	%f80, 0f4B400001;
	mov.f32 	%f81, 0f437C0000;
	fma.rm.f32 	%f82, %f79, %f81, %f80;
	add.f32 	%f83, %f82, 0fCB40007F;
	neg.f32 	%f84, %f83;
	fma.rn.f32 	%f85, %f93, 0fBFB8AA3B, %f84;
	fma.rn.f32 	%f86, %f93, 0fB2A57060, %f85;
	mov.b32 	%r61, %f82;
	shl.b32 	%r62, %r61, 23;
	mov.b32 	%f87, %r62;
	ex2.approx.ftz.f32 	%f88, %f86;
	mul.f32 	%f89, %f88, %f87;
	mul.wide.u16 	%r63, %rs2, 4;
	mov.u32 	%r64, _ZZ11simulate_q1PfP17curandStateXORWOWE7s_P_sum;
	add.s32 	%r65, %r64, %r63;
	atom.shared.add.f32 	%f90, [%r65], %f89;
$L__BB1_8:
	st.global.v2.u32 	[%rd1], {%r83, %r82};
	st.global.v2.u32 	[%rd1+8], {%r81, %r80};
	st.global.v2.u32 	[%rd1+16], {%r79, %r78};
	st.global.v2.u32 	[%rd1+24], {%r76, %r11};
	st.global.f32 	[%rd1+32], %f96;
	st.global.f64 	[%rd1+40], %fd1;
	add.s32 	%r69, %r69, 1;
	add.s16 	%rs8, %rs8, 1;
	setp.ne.s32 	%p9, %r69, 1000;
	mov.f32 	%f94, %f17;
	mov.u32 	%r73, %r80;
	mov.u32 	%r74, %r79;
	mov.u32 	%r75, %r78;
	@%p9 bra 	$L__BB1_4;
$L__BB1_9:
	setp.gt.u32 	%p10, %r1, 100;
	bar.sync 	0;
	@%p10 bra 	$L__BB1_11;
	ld.param.u64 	%rd9, [_Z11simulate_q1PfP17curandStateXORWOW_param_0];
	cvta.to.global.u64 	%rd6, %rd9;
	mul.wide.u32 	%rd7, %r1, 4;
	add.s64 	%rd8, %rd6, %rd7;
	shl.b32 	%r66, %r1, 2;
	mov.u32 	%r67, _ZZ11simulate_q1PfP17curandStateXORWOWE7s_P_sum;
	add.s32 	%r68, %r67, %r66;
	ld.shared.f32 	%f91, [%r68];
	atom.global.add.f32 	%f92, [%rd8], %f91;
$L__BB1_11:
	ret;

}


// ===== COMPILED SASS (sm_100) =====

	.target	sm_100

	.elftype	@"ET_EXEC"


//--------------------- .note.nv.tkinfo           --------------------------
	.section	.note.nv.tkinfo,"",@"SHT_NOTE"
	.sectionflags	@"SHF_NOTE_NV_TKINFO"
	.tkinfo
        /*0018*/ 	.word	0x00000002
        /*0030*/ 	.string	""
        /*0030*/ 	.string	"ptxas"
        /*0030*/ 	.string	"Cuda compilation tools, release 13.0, V13.0.88"
        /*0030*/ 	.string	"Build cuda_13.0.r13.0/compiler.36424714_0"
        /*0030*/ 	.string	"-arch sm_100 -m 64 "



//--------------------- .note.nv.cuinfo           --------------------------
	.section	.note.nv.cuinfo,"",@"SHT_NOTE"
	.sectionflags	@"SHF_NOTE_NV_CUINFO"
        /*0018*/ 	.short	0x0002
        /*001a*/ 	.short	0x0064
        /*001c*/ 	.short	0x0082
	.zero		2


//--------------------- .nv.info                  --------------------------
	.section	.nv.info,"",@"SHT_CUDA_INFO"
	.align	4


	//----- nvinfo : EIATTR_REGCOUNT
	.align		4
        /*0000*/ 	.byte	0x04, 0x2f
        /*0002*/ 	.short	(.L_18 - .L_17)
	.align		4
.L_17:
        /*0004*/ 	.word	index@(_Z8init_rngP17curandStateXORWOWm)
        /*0008*/ 	.word	0x0000001f


	//----- nvinfo : EIATTR_FRAME_SIZE
	.align		4
.L_18:
        /*000c*/ 	.byte	0x04, 0x11
        /*000e*/ 	.short	(.L_20 - .L_19)
	.align		4
.L_19:
        /*0010*/ 	.word	index@(_Z8init_rngP17curandStateXORWOWm)
        /*0014*/ 	.word	0x00000000


	//----- nvinfo : EIATTR_REGCOUNT
	.align		4
.L_20:
        /*0018*/ 	.byte	0x04, 0x2f
        /*001a*/ 	.short	(.L_22 - .L_21)
	.align		4
.L_21:
        /*001c*/ 	.word	index@(_Z11simulate_q1PfP17curandStateXORWOW)
        /*0020*/ 	.word	0x00000027


	//----- nvinfo : EIATTR_FRAME_SIZE
	.align		4
.L_22:
        /*0024*/ 	.byte	0x04, 0x11
        /*0026*/ 	.short	(.L_24 - .L_23)
	.align		4
.L_23:
        /*0028*/ 	.word	index@($__internal_1_$__cuda_sm3x_div_rn_noftz_f32_slowpath)
        /*002c*/ 	.word	0x00000000


	//----- nvinfo : EIATTR_FRAME_SIZE
	.align		4
.L_24:
        /*0030*/ 	.byte	0x04, 0x11
        /*0032*/ 	.short	(.L_26 - .L_25)
	.align		4
.L_25:
        /*0034*/ 	.word	index@($__internal_0_$__cuda_sm20_sqrt_rn_f32_slowpath)
        /*0038*/ 	.word	0x00000000


	//----- nvinfo : EIATTR_FRAME_SIZE
	.align		4
.L_26:
        /*003c*/ 	.byte	0x04, 0x11
        /*003e*/ 	.short	(.L_28 - .L_27)
	.align		4
.L_27:
        /*0040*/ 	.word	index@(_Z11simulate_q1PfP17curandStateXORWOW)
        /*0044*/ 	.word	0x00000000


	//----- nvinfo : EIATTR_MIN_STACK_SIZE
	.align		4
.L_28:
        /*0048*/ 	.byte	0x04, 0x12
        /*004a*/ 	.short	(.L_30 - .L_29)
	.align		4
.L_29:
        /*004c*/ 	.word	index@(_Z11simulate_q1PfP17curandStateXORWOW)
        /*0050*/ 	.word	0x00000000


	//----- nvinfo : EIATTR_MIN_STACK_SIZE
	.align		4
.L_30:
        /*0054*/ 	.byte	0x04, 0x12
        /*0056*/ 	.short	(.L_32 - .L_31)
	.align		4
.L_31:
        /*0058*/ 	.word	index@(_Z8init_rngP17curandStateXORWOWm)
        /*005c*/ 	.word	0x00000000
.L_32:


//--------------------- .nv.compat                --------------------------
	.section	.nv.compat,"",@"SHT_CUDA_COMPAT_INFO"
	.align	4
        /*0000*/ 	.byte	0x02, 0x09, 0x00, 0x00, 0x02, 0x02, 0x01, 0x00, 0x02, 0x05, 0x05, 0x00, 0x03, 0x07, 0x01, 0x01
        /*0010*/ 	.byte	0x02, 0x03, 0x00, 0x00, 0x02, 0x06, 0x01, 0x00, 0x04, 0x0b, 0x08, 0x00, 0x01, 0x00, 0x00, 0x00
        /*0020*/ 	.byte	0x00, 0x00, 0x00, 0x00


//--------------------- .nv.info._Z11simulate_q1PfP17curandStateXORWOW --------------------------
	.section	.nv.info._Z11simulate_q1PfP17curandStateXORWOW,"",@"SHT_CUDA_INFO"
	.sectionflags	@""
	.align	4


	//----- nvinfo : EIATTR_CUDA_API_VERSION
	.align		4
        /*0000*/ 	.byte	0x04, 0x37
        /*0002*/ 	.short	(.L_34 - .L_33)
.L_33:
        /*0004*/ 	.word	0x00000082


	//----- nvinfo : EIATTR_KPARAM_INFO
	.align		4
.L_34:
        /*0008*/ 	.byte	0x04, 0x17
        /*000a*/ 	.short	(.L_36 - .L_35)
.L_35:
        /*000c*/ 	.word	0x00000000
        /*0010*/ 	.short	0x0001
        /*0012*/ 	.short	0x0008
        /*0014*/ 	.byte	0x00, 0xf5, 0x21, 0x00


	//----- nvinfo : EIATTR_KPARAM_INFO
	.align		4
.L_36:
        /*0018*/ 	.byte	0x04, 0x17
        /*001a*/ 	.short	(.L_38 - .L_37)
.L_37:
        /*001c*/ 	.word	0x00000000
        /*0020*/ 	.short	0x0000
        /*0022*/ 	.short	0x0000
        /*0024*/ 	.byte	0x00, 0xf5, 0x21, 0x00


	//----- nvinfo : EIATTR_SPARSE_MMA_MASK
	.align		4
.L_38:
        /*0028*/ 	.byte	0x03, 0x50
        /*002a*/ 	.short	0x0000


	//----- nvinfo : EIATTR_MAXREG_COUNT
	.align		4
        /*002c*/ 	.byte	0x03, 0x1b
        /*002e*/ 	.short	0x00ff


	//----- nvinfo : EIATTR_NUM_BARRIERS
	.align		4
        /*0030*/ 	.byte	0x02, 0x4c
        /*0032*/ 	.byte	0x01
	.zero		1


	//----- nvinfo : EIATTR_MERCURY_ISA_VERSION
	.align		4
        /*0034*/ 	.byte	0x03, 0x5f
        /*0036*/ 	.short	0x0101


	//----- nvinfo : EIATTR_VRC_CTA_INIT_COUNT
	.align		4
        /*0038*/ 	.byte	0x02, 0x4a
	.zero		1
	.zero		1


	//----- nvinfo : EIATTR_EXIT_INSTR_OFFSETS
	.align		4
        /*003c*/ 	.byte	0x04, 0x1c
        /*003e*/ 	.short	(.L_40 - .L_39)


	//   ....[0]....
.L_39:
        /*0040*/ 	.word	0x00000d10


	//   ....[1]....
        /*0044*/ 	.word	0x00000da0


	//----- nvinfo : EIATTR_CRS_STACK_SIZE
	.align		4
.L_40:
        /*0048*/ 	.byte	0x04, 0x1e
        /*004a*/ 	.short	(.L_42 - .L_41)
.L_41:
        /*004c*/ 	.word	0x00000000


	//----- nvinfo : EIATTR_CBANK_PARAM_SIZE
	.align		4
.L_42:
        /*0050*/ 	.byte	0x03, 0x19
        /*0052*/ 	.short	0x0010


	//----- nvinfo : EIATTR_PARAM_CBANK
	.align		4
        /*0054*/ 	.byte	0x04, 0x0a
        /*0056*/ 	.short	(.L_44 - .L_43)
	.align		4
.L_43:
        /*0058*/ 	.word	index@(.nv.constant0._Z11simulate_q1PfP17curandStateXORWOW)
        /*005c*/ 	.short	0x0380
        /*005e*/ 	.short	0x0010


	//----- nvinfo : EIATTR_SW_WAR
	.align		4
.L_44:
        /*0060*/ 	.byte	0x04, 0x36
        /*0062*/ 	.short	(.L_46 - .L_45)
.L_45:
        /*0064*/ 	.word	0x00000008
.L_46:


//--------------------- .nv.info._Z8init_rngP17curandStateXORWOWm --------------------------
	.section	.nv.info._Z8init_rngP17curandStateXORWOWm,"",@"SHT_CUDA_INFO"
	.sectionflags	@""
	.align	4


	//----- nvinfo : EIATTR_CUDA_API_VERSION
	.align		4
        /*0000*/ 	.byte	0x04, 0x37
        /*0002*/ 	.short	(.L_48 - .L_47)
.L_47:
        /*0004*/ 	.word	0x00000082


	//----- nvinfo : EIATTR_KPARAM_INFO
	.align		4
.L_48:
        /*0008*/ 	.byte	0x04, 0x17
        /*000a*/ 	.short	(.L_50 - .L_49)
.L_49:
        /*000c*/ 	.word	0x00000000
        /*0010*/ 	.short	0x0001
        /*0012*/ 	.short	0x0008
        /*0014*/ 	.byte	0x00, 0xf0, 0x21, 0x00


	//----- nvinfo : EIATTR_KPARAM_INFO
	.align		4
.L_50:
        /*0018*/ 	.byte	0x04, 0x17
        /*001a*/ 	.short	(.L_52 - .L_51)
.L_51:
        /*001c*/ 	.word	0x00000000
        /*0020*/ 	.short	0x0000
        /*0022*/ 	.short	0x0000
        /*0024*/ 	.byte	0x00, 0xf5, 0x21, 0x00


	//----- nvinfo : EIATTR_SPARSE_MMA_MASK
	.align		4
.L_52:
        /*0028*/ 	.byte	0x03, 0x50
        /*002a*/ 	.short	0x0000


	//----- nvinfo : EIATTR_MAXREG_COUNT
	.align		4
        /*002c*/ 	.byte	0x03, 0x1b
        /*002e*/ 	.short	0x00ff


	//----- nvinfo : EIATTR_MERCURY_ISA_VERSION
	.align		4
        /*0030*/ 	.byte	0x03, 0x5f
        /*0032*/ 	.short	0x0101


	//----- nvinfo : EIATTR_VRC_CTA_INIT_COUNT
	.align		4
        /*0034*/ 	.byte	0x02, 0x4a
	.zero		1
	.zero		1


	//----- nvinfo : EIATTR_EXIT_INSTR_OFFSETS
	.align		4
        /*0038*/ 	.byte	0x04, 0x1c
        /*003a*/ 	.short	(.L_54 - .L_53)


	//   ....[0]....
.L_53:
        /*003c*/ 	.word	0x00000060


	//   ....[1]....
        /*0040*/ 	.word	0x00000ef0


	//----- nvinfo : EIATTR_CRS_STACK_SIZE
	.align		4
.L_54:
        /*0044*/ 	.byte	0x04, 0x1e
        /*0046*/ 	.short	(.L_56 - .L_55)
.L_55:
        /*0048*/ 	.word	0x00000000


	//----- nvinfo : EIATTR_CBANK_PARAM_SIZE
	.align		4
.L_56:
        /*004c*/ 	.byte	0x03, 0x19
        /*004e*/ 	.short	0x0010


	//----- nvinfo : EIATTR_PARAM_CBANK
	.align		4
        /*0050*/ 	.byte	0x04, 0x0a
        /*0052*/ 	.short	(.L_58 - .L_57)
	.align		4
.L_57:
        /*0054*/ 	.word	index@(.nv.constant0._Z8init_rngP17curandStateXORWOWm)
        /*0058*/ 	.short	0x0380
        /*005a*/ 	.short	0x0010


	//----- nvinfo : EIATTR_SW_WAR
	.align		4
.L_58:
        /*005c*/ 	.byte	0x04, 0x36
        /*005e*/ 	.short	(.L_60 - .L_59)
.L_59:
        /*0060*/ 	.word	0x00000008
.L_60:


//--------------------- .nv.callgraph             --------------------------
	.section	.nv.callgraph,"",@"SHT_CUDA_CALLGRAPH"
	.align	4
	.sectionentsize	8
	.align		4
        /*0000*/ 	.word	0x00000000
	.align		4
        /*0004*/ 	.word	0xffffffff
	.align		4
        /*0008*/ 	.word	0x00000000
	.align		4
        /*000c*/ 	.word	0xfffffffe
	.align		4
        /*0010*/ 	.word	0x00000000
	.align		4
        /*0014*/ 	.word	0xfffffffd
	.align		4
        /*0018*/ 	.word	0x00000000
	.align		4
        /*001c*/ 	.word	0xfffffffc


//--------------------- .nv.constant4             --------------------------
	.section	.nv.constant4,"a",@progbits
	.align	8
	.align		8
.nv.constant4:
        /*0000*/ 	.dword	precalc_xorwow_matrix
	.align		8
        /*0008*/ 	.dword	precalc_xorwow_offset_matrix
	.align		8
        /*0010*/ 	.dword	mrg32k3aM1
	.align		8
        /*0018*/ 	.dword	mrg32k3aM2
	.align		8
        /*0020*/ 	.dword	mrg32k3aM1SubSeq
	.align		8
        /*0028*/ 	.dword	mrg32k3aM2SubSeq
	.align		8
        /*0030*/ 	.dword	mrg32k3aM1Seq
	.align		8
        /*0038*/ 	.dword	mrg32k3aM2Seq


//--------------------- .nv.constant3             --------------------------
	.section	.nv.constant3,"a",@progbits
	.align	8
.nv.constant3:
	.type		__cr_lgamma_table,@object
	.size		__cr_lgamma_table,(a - __cr_lgamma_table)
__cr_lgamma_table:
        /*0000*/ 	.byte	0x00, 0x00, 0x00, 0x00, 0x00, 0x00, 0x00, 0x00, 0x00, 0x00, 0x00, 0x00, 0x00, 0x00, 0x00, 0x00
        /*0010*/ 	.byte	0xef, 0x39, 0xfa, 0xfe, 0x42, 0x2e, 0xe6, 0x3f, 0x02, 0x20, 0x2a, 0xfa, 0x0b, 0xab, 0xfc, 0x3f
        /*0020*/ 	.byte	0xf9, 0x2c, 0x92, 0x7c, 0xa7, 0x6c, 0x09, 0x40, 0xc9, 0x79, 0x44, 0x3c, 0x64, 0x26, 0x13, 0x40
        /*0030*/ 	.byte	0xca, 0x01, 0xcf, 0x3a, 0x27, 0x51, 0x1a, 0x40, 0x30, 0xcc, 0x2d, 0xf3, 0xe1, 0x0c, 0x21, 0x40
        /*0040*/ 	.byte	0x0d, 0xb7, 0xfc, 0x82, 0x8e, 0x35, 0x25, 0x40
	.type		a,@object
	.size		a,(sigma - a)
a:
	.zero		4
	.type		sigma,@object
	.size		sigma,(r0 - sigma)
sigma:
	.zero		4
	.type		r0,@object
	.size		r0,(dt - r0)
r0:
	.zero		4
	.type		dt,@object
	.size		dt,(exp_adt - dt)
dt:
	.zero		4
	.type		exp_adt,@object
	.size		exp_adt,(sig_st - exp_adt)
exp_adt:
	.zero		4
	.type		sig_st,@object
	.size		sig_st,(one_minus_exp_adt_over_a - sig_st)
sig_st:
	.zero		4
	.type		one_minus_exp_adt_over_a,@object
	.size		one_minus_exp_adt_over_a,(one_minus_exp_adt_over_a_sq - one_minus_exp_adt_over_a)
one_minus_exp_adt_over_a:
	.zero		4
	.type		one_minus_exp_adt_over_a_sq,@object
	.size		one_minus_exp_adt_over_a_sq,(.L_16 - one_minus_exp_adt_over_a_sq)
one_minus_exp_adt_over_a_sq:
	.zero		4
.L_16:


//--------------------- .text._Z11simulate_q1PfP17curandStateXORWOW --------------------------
	.section	.text._Z11simulate_q1PfP17curandStateXORWOW,"ax",@progbits
	.align	128
        .global         _Z11simulate_q1PfP17curandStateXORWOW
        .type           _Z11simulate_q1PfP17curandStateXORWOW,@function
        .size           _Z11simulate_q1PfP17curandStateXORWOW,(.L_x_35 - _Z11simulate_q1PfP17curandStateXORWOW)
        .other          _Z11simulate_q1PfP17curandStateXORWOW,@"STO_CUDA_ENTRY STV_DEFAULT"
_Z11simulate_q1PfP17curandStateXORWOW:
.text._Z11simulate_q1PfP17curandStateXORWOW:
[----:B------:R-:W-:Y:S01]  /*0000*/  LDC R1, c[0x0][0x37c] ;  /* 0x0000df00ff017b82 */ /* 0x000fe20000000800 */
[----:B------:R-:W0:Y:S07]  /*0010*/  S2R R27, SR_TID.X ;  /* 0x00000000001b7919 */ /* 0x000e2e0000002100 */
[----:B------:R-:W1:Y:S01]  /*0020*/  S2UR UR5, SR_CgaCtaId ;  /* 0x00000000000579c3 */ /* 0x000e620000008800 */
[----:B------:R-:W-:Y:S01]  /*0030*/  UMOV UR4, 0x400 ;  /* 0x0000040000047882 */ /* 0x000fe20000000000 */
[----:B------:R-:W2:Y:S06]  /*0040*/  LDCU.64 UR8, c[0x0][0x358] ;  /* 0x00006b00ff0877ac */ /* 0x000eac0008000a00 */
[----:B------:R-:W3:Y:S08]  /*0050*/  S2UR UR6, SR_CTAID.X ;  /* 0x00000000000679c3 */ /* 0x000ef00000002500 */
[----:B------:R-:W3:Y:S01]  /*0060*/  LDC R2, c[0x0][0x360] ;  /* 0x0000d800ff027b82 */ /* 0x000ee20000000800 */
[----:B-1----:R-:W-:Y:S01]  /*0070*/  ULEA UR4, UR5, UR4, 0x18 ;  /* 0x0000000405047291 */ /* 0x002fe2000f8ec0ff */
[----:B0-----:R-:W-:-:S05]  /*0080*/  ISETP.GT.U32.AND P0, PT, R27, 0x64, PT ;  /* 0x000000641b00780c */ /* 0x001fca0003f04070 */
[----:B------:R-:W-:Y:S01]  /*0090*/  LEA R0, R27, UR4, 0x2 ;  /* 0x000000041b007c11 */ /* 0x000fe2000f8e10ff */
[----:B---3--:R-:W-:-:S07]  /*00a0*/  IMAD R3, R2, UR6, R27 ;  /* 0x0000000602037c24 */ /* 0x008fce000f8e021b */
[----:B------:R0:W-:Y:S01]  /*00b0*/  @!P0 STS [R0], RZ ;  /* 0x000000ff00008388 */ /* 0x0001e20000000800 */
[----:B------:R-:W-:Y:S01]  /*00c0*/  BAR.SYNC.DEFER_BLOCKING 0x0 ;  /* 0x0000000000007b1d */ /* 0x000fe20000010000 */
[----:B------:R-:W-:-:S13]  /*00d0*/  ISETP.GT.AND P0, PT, R3, 0xfffff, PT ;  /* 0x000fffff0300780c */ /* 0x000fda0003f04270 */
[----:B0-2---:R-:W-:Y:S05]  /*00e0*/  @P0 BRA `(.L_x_0) ;  /* 0x0000000800fc0947 */ /* 0x005fea0003800000 */
[----:B------:R-:W0:Y:S02]  /*00f0*/  LDC.64 R12, c[0x0][0x388] ;  /* 0x0000e200ff0c7b82 */ /* 0x000e240000000a00 */
[----:B0-----:R-:W-:-:S05]  /*0100*/  IMAD.WIDE R12, R3, 0x30, R12 ;  /* 0x00000030030c7825 */ /* 0x001fca00078e020c */
[----:B------:R0:W5:Y:S04]  /*0110*/  LDG.E.64 R8, desc[UR8][R12.64+0x18] ;  /* 0x000018080c087981 */ /* 0x000168000c1e1b00 */
[----:B------:R0:W5:Y:S04]  /*0120*/  LDG.E R29, desc[UR8][R12.64+0x20] ;  /* 0x000020080c1d7981 */ /* 0x000168000c1e1900 */
[----:B------:R0:W5:Y:S04]  /*0130*/  LDG.E.64 R10, desc[UR8][R12.64+0x28] ;  /* 0x000028080c0a7981 */ /* 0x000168000c1e1b00 */
[----:B------:R0:W5:Y:S04]  /*0140*/  LDG.E.64 R6, desc[UR8][R12.64] ;  /* 0x000000080c067981 */ /* 0x000168000c1e1b00 */
[----:B------:R0:W5:Y:S04]  /*0150*/  LDG.E.64 R14, desc[UR8][R12.64+0x8] ;  /* 0x000008080c0e7981 */ /* 0x000168000c1e1b00 */
[----:B------:R0:W5:Y:S01]  /*0160*/  LDG.E.64 R4, desc[UR8][R12.64+0x10] ;  /* 0x000010080c047981 */ /* 0x000162000c1e1b00 */
[----:B------:R-:W-:Y:S01]  /*0170*/  BSSY.RECONVERGENT B0, `(.L_x_1) ;  /* 0x0000006000007945 */ /* 0x000fe20003800200 */
.L_x_2:
[----:B------:R-:W1:Y:S01]  /*0180*/  LDS R2, [UR4] ;  /* 0x00000004ff027984 */ /* 0x000e620008000800 */
[----:B------:R-:W-:Y:S02]  /*0190*/  IMAD.U32 R0, RZ, RZ, UR4 ;  /* 0x00000004ff007e24 */ /* 0x000fe4000f8e00ff */
[----:B-1----:R-:W-:-:S05]  /*01a0*/  FADD R3, R2, 1 ;  /* 0x3f80000002037421 */ /* 0x002fca0000000000 */
[----:B------:R-:W1:Y:S02]  /*01b0*/  ATOMS.CAST.SPIN P0, [R0], R2, R3 ;  /* 0x000000020000758d */ /* 0x000e640001800003 */
[----:B-1----:R-:W-:Y:S05]  /*01c0*/  @!P0 BRA `(.L_x_2) ;  /* 0xfffffffc00ec8947 */ /* 0x002fea000383ffff */
[----:B------:R-:W-:Y:S05]  /*01d0*/  BSYNC.RECONVERGENT B0 ;  /* 0x0000000000007941 */ /* 0x000fea0003800200 */
.L_x_1:
[----:B------:R-:W1:Y:S01]  /*01e0*/  LDC R0, c[0x3][0x48] ;  /* 0x00c01200ff007b82 */ /* 0x000e620000000800 */
[----:B------:R-:W1:Y:S01]  /*01f0*/  LDCU UR5, c[0x3][0x54] ;  /* 0x00c00a80ff0577ac */ /* 0x000e620008000800 */
[----:B------:R-:W-:Y:S02]  /*0200*/  HFMA2 R17, -RZ, RZ, 3.7421875, 0 ;  /* 0x437c0000ff117431 */ /* 0x000fe400000001ff */
[----:B------:R-:W-:Y:S02]  /*0210*/  IMAD.MOV.U32 R3, RZ, RZ, 0x3bbb989d ;  /* 0x3bbb989dff037424 */ /* 0x000fe400078e00ff */
[----:B------:R-:W-:Y:S01]  /*0220*/  HFMA2 R22, -RZ, RZ, 0, 0 ;  /* 0x00000000ff167431 */ /* 0x000fe200000001ff */
[----:B-----5:R-:W-:Y:S01]  /*0230*/  MOV R25, R15 ;  /* 0x0000000f00197202 */ /* 0x020fe20000000f00 */
[----:B------:R-:W-:Y:S01]  /*0240*/  IMAD.MOV.U32 R24, RZ, RZ, R4 ;  /* 0x000000ffff187224 */ /* 0x000fe200078e0004 */
[----:B------:R-:W-:Y:S01]  /*0250*/  MOV R23, R5 ;  /* 0x0000000500177202 */ /* 0x000fe20000000f00 */
[----:B------:R-:W-:-:S02]  /*0260*/  IMAD.MOV.U32 R20, RZ, RZ, 0x1 ;  /* 0x00000001ff147424 */ /* 0x000fc400078e00ff */
[----:B------:R-:W-:Y:S02]  /*0270*/  IMAD.MOV.U32 R21, RZ, RZ, RZ ;  /* 0x000000ffff157224 */ /* 0x000fe400078e00ff */
[----:B-1----:R-:W-:Y:S01]  /*0280*/  FMUL R0, R0, -UR5 ;  /* 0x8000000500007c20 */ /* 0x002fe20008400000 */
[----:B------:R-:W1:Y:S03]  /*0290*/  LDCU UR5, c[0x3][0x50] ;  /* 0x00c00a00ff0577ac */ /* 0x000e660008000800 */
[----:B------:R-:W-:-:S04]  /*02a0*/  FFMA.SAT R2, R0, R3, 0.5 ;  /* 0x3f00000000027423 */ /* 0x000fc80000002003 */
[----:B------:R-:W-:Y:S02]  /*02b0*/  FFMA.RM R2, R2, R17, 12582913 ;  /* 0x4b40000102027423 */ /* 0x000fe40000004011 */
[----:B------:R-:W2:Y:S02]  /*02c0*/  LDC R17, c[0x3][0x60] ;  /* 0x00c01800ff117b82 */ /* 0x000ea40000000800 */
[C---:B------:R-:W-:Y:S01]  /*02d0*/  FADD R3, R2.reuse, -12583039 ;  /* 0xcb40007f02037421 */ /* 0x040fe20000000000 */
[----:B------:R-:W-:-:S03]  /*02e0*/  IMAD.SHL.U32 R26, R2, 0x800000, RZ ;  /* 0x00800000021a7824 */ /* 0x000fc600078e00ff */
[----:B------:R-:W-:Y:S01]  /*02f0*/  FFMA R3, R0, 1.4426950216293334961, -R3 ;  /* 0x3fb8aa3b00037823 */ /* 0x000fe20000000803 */
[----:B-1----:R-:W-:-:S03]  /*0300*/  MOV R19, UR5 ;  /* 0x0000000500137c02 */ /* 0x002fc60008000f00 */
[----:B------:R-:W-:-:S06]  /*0310*/  FFMA R3, R0, 1.925963033500011079e-08, R3 ;  /* 0x32a5706000037823 */ /* 0x000fcc0000000003 */
[----:B------:R-:W1:Y:S01]  /*0320*/  MUFU.EX2 R3, R3 ;  /* 0x0000000300037308 */ /* 0x000e620000000800 */
[C---:B--2---:R-:W-:Y:S01]  /*0330*/  FMUL R18, R17.reuse, 0.014000000432133674622 ;  /* 0x3c65604211127820 */ /* 0x044fe20000400000 */
[----:B------:R-:W-:Y:S01]  /*0340*/  FMUL R17, R17, 0.012000000104308128357 ;  /* 0x3c449ba611117820 */ /* 0x000fe20000400000 */
[----:B-1----:R-:W-:-:S07]  /*0350*/  FMUL R26, R26, R3 ;  /* 0x000000031a1a7220 */ /* 0x002fce0000400000 */
.L_x_11:
[----:B-1----:R-:W1:Y:S01]  /*0360*/  LDC R35, c[0x3][0x48] ;  /* 0x00c01200ff237b82 */ /* 0x002e620000000800 */
[----:B------:R-:W-:Y:S05]  /*0370*/  YIELD ;  /* 0x0000000000007946 */ /* 0x000fea0003800000 */
[----:B------:R-:W2:Y:S01]  /*0380*/  LDCU UR5, c[0x3][0x54] ;  /* 0x00c00a80ff0577ac */ /* 0x000ea20008000800 */
[----:B------:R-:W-:Y:S01]  /*0390*/  I2FP.F32.S32 R31, R21 ;  /* 0x00000015001f7245 */ /* 0x000fe20000201400 */
[----:B-1----:R-:W1:Y:S04]  /*03a0*/  MUFU.RCP R2, R35 ;  /* 0x0000002300027308 */ /* 0x002e680000001000 */
[----:B--2---:R-:W-:-:S04]  /*03b0*/  FMUL R31, R31, UR5 ;  /* 0x000000051f1f7c20 */ /* 0x004fc80008400000 */
[----:B------:R-:W-:-:S04]  /*03c0*/  FADD R3, R31, UR5 ;  /* 0x000000051f037e21 */ /* 0x000fc80008000000 */
[----:B------:R-:W-:Y:S01]  /*03d0*/  FFMA R0, R26, -R31, R3 ;  /* 0x8000001f1a007223 */ /* 0x000fe20000000003 */
[----:B------:R-:W-:-:S03]  /*03e0*/  LOP3.LUT R3, R20, 0xffff, RZ, 0xc0, !PT ;  /* 0x0000ffff14037812 */ /* 0x000fc600078ec0ff */
[----:B------:R-:W2:Y:S02]  /*03f0*/  FCHK P0, R0, R35 ;  /* 0x0000002300007302 */ /* 0x000ea40000000000 */
[----:B------:R-:W-:Y:S02]  /*0400*/  IMAD R16, R3, 0xcccd, RZ ;  /* 0x0000cccd03107824 */ /* 0x000fe400078e02ff */
[----:B-1----:R-:W-:-:S03]  /*0410*/  FFMA R33, R2, -R35, 1 ;  /* 0x3f80000002217423 */ /* 0x002fc60000000823 */
[----:B------:R-:W-:Y:S01]  /*0420*/  SHF.R.U32.HI R16, RZ, 0x13, R16 ;  /* 0x00000013ff107819 */ /* 0x000fe20000011610 */
[----:B------:R-:W-:-:S04]  /*0430*/  FFMA R33, R2, R33, R2 ;  /* 0x0000002102217223 */ /* 0x000fc80000000002 */
[----:B------:R-:W-:-:S04]  /*0440*/  FFMA R2, R0, R33, RZ ;  /* 0x0000002100027223 */ /* 0x000fc800000000ff */
[----:B------:R-:W-:-:S04]  /*0450*/  FFMA R3, R2, -R35, R0 ;  /* 0x8000002302037223 */ /* 0x000fc80000000000 */
[----:B------:R-:W-:Y:S01]  /*0460*/  FFMA R2, R33, R3, R2 ;  /* 0x0000000321027223 */ /* 0x000fe20000000002 */
[----:B--2---:R-:W-:Y:S06]  /*0470*/  @!P0 BRA `(.L_x_3) ;  /* 0x00000000000c8947 */ /* 0x004fec0003800000 */
[----:B------:R-:W-:-:S07]  /*0480*/  MOV R28, 0x4a0 ;  /* 0x000004a0001c7802 */ /* 0x000fce0000000f00 */
[----:B0-----:R-:W-:Y:S05]  /*0490*/  CALL.REL.NOINC `($__internal_1_$__cuda_sm3x_div_rn_noftz_f32_slowpath) ;  /* 0x0000000800a47944 */ /* 0x001fea0003c00000 */
[----:B------:R-:W-:-:S07]  /*04a0*/  IMAD.MOV.U32 R2, RZ, RZ, R0 ;  /* 0x000000ffff027224 */ /* 0x000fce00078e0000 */
.L_x_3:
[----:B------:R-:W1:Y:S01]  /*04b0*/  LDCU UR5, c[0x3][0x64] ;  /* 0x00c00c80ff0577ac */ /* 0x000e620008000800 */
[----:B------:R-:W-:Y:S01]  /*04c0*/  FSETP.GEU.AND P0, PT, R31, 5, PT ;  /* 0x40a000001f00780b */ /* 0x000fe20003f0e000 */
[----:B------:R-:W-:Y:S01]  /*04d0*/  BSSY.RECONVERGENT B0, `(.L_x_4) ;  /* 0x0000050000007945 */ /* 0x000fe20003800200 */
[----:B------:R-:W-:Y:S01]  /*04e0*/  ISETP.NE.AND P1, PT, R8, 0x1, PT ;  /* 0x000000010800780c */ /* 0x000fe20003f25270 */
[----:B------:R-:W2:Y:S01]  /*04f0*/  LDCU UR6, c[0x3][0x58] ;  /* 0x00c00b00ff0677ac */ /* 0x000ea20008000800 */
[----:B------:R-:W-:Y:S01]  /*0500*/  MOV R3, R29 ;  /* 0x0000001d00037202 */ /* 0x000fe20000000f00 */
[----:B------:R-:W-:Y:S02]  /*0510*/  IMAD.MOV.U32 R8, RZ, RZ, RZ ;  /* 0x000000ffff087224 */ /* 0x000fe400078e00ff */
[----:B-1----:R-:W-:-:S04]  /*0520*/  FADD R2, R2, -UR5 ;  /* 0x8000000502027e21 */ /* 0x002fc80008000000 */
[C---:B------:R-:W-:Y:S02]  /*0530*/  FFMA R28, R2.reuse, 0.0013999999500811100006, R17 ;  /* 0x3ab78034021c7823 */ /* 0x040fe40000000011 */
[----:B------:R-:W-:-:S04]  /*0540*/  @P0 FFMA R28, R2, 0.0010000000474974513054, R18 ;  /* 0x3a83126f021c0823 */ /* 0x000fc80000000012 */
[----:B--2---:R-:W-:Y:S01]  /*0550*/  FFMA R28, R19, UR6, R28 ;  /* 0x00000006131c7c23 */ /* 0x004fe2000800001c */
[----:B------:R-:W-:Y:S06]  /*0560*/  @!P1 BRA `(.L_x_5) ;  /* 0x0000000400189947 */ /* 0x000fec0003800000 */
[----:B------:R-:W-:Y:S01]  /*0570*/  SHF.R.U32.HI R0, RZ, 0x2, R7 ;  /* 0x00000002ff007819 */ /* 0x000fe20000011607 */
[----:B------:R-:W-:Y:S01]  /*0580*/  IMAD.MOV.U32 R8, RZ, RZ, 0x3e055027 ;  /* 0x3e055027ff087424 */ /* 0x000fe200078e00ff */
[----:B------:R-:W-:Y:S01]  /*0590*/  SHF.L.U32 R2, R23, 0x4, RZ ;  /* 0x0000000417027819 */ /* 0x000fe200000006ff */
[----:B------:R-:W-:Y:S01]  /*05a0*/  BSSY.RECONVERGENT B1, `(.L_x_6) ;  /* 0x0000039000017945 */ /* 0x000fe20003800200 */
[----:B------:R-:W-:Y:S02]  /*05b0*/  LOP3.LUT R0, R0, R7, RZ, 0x3c, !PT ;  /* 0x0000000700007212 */ /* 0x000fe400078e3cff */
[----:B------:R-:W-:-:S03]  /*05c0*/  MOV R15, 0x7f800000 ;  /* 0x7f800000000f7802 */ /* 0x000fc60000000f00 */
[----:B------:R-:W-:-:S05]  /*05d0*/  IMAD.SHL.U32 R3, R0, 0x2, RZ ;  /* 0x0000000200037824 */ /* 0x000fca00078e00ff */
[----:B------:R-:W-:-:S04]  /*05e0*/  LOP3.LUT R3, R23, R2, R3, 0x96, !PT ;  /* 0x0000000217037212 */ /* 0x000fc800078e9603 */
[----:B------:R-:W-:Y:S01]  /*05f0*/  LOP3.LUT R4, R3, R0, RZ, 0x3c, !PT ;  /* 0x0000000003047212 */ /* 0x000fe200078e3cff */
[----:B------:R-:W-:-:S03]  /*0600*/  HFMA2 R3, -RZ, RZ, 0.1171875, 0 ;  /* 0x2f800000ff037431 */ /* 0x000fc600000001ff */
[C---:B------:R-:W-:Y:S01]  /*0610*/  IADD3 R0, PT, PT, R6.reuse, 0x587c5, R4 ;  /* 0x000587c506007810 */ /* 0x040fe20007ffe004 */
[----:B------:R-:W-:-:S03]  /*0620*/  VIADD R6, R6, 0xb0f8a ;  /* 0x000b0f8a06067836 */ /* 0x000fc60000000000 */
[----:B------:R-:W-:-:S05]  /*0630*/  I2FP.F32.U32 R0, R0 ;  /* 0x0000000000007245 */ /* 0x000fca0000201000 */
[----:B------:R-:W-:-:S05]  /*0640*/  FFMA R0, R0, R3, 1.1641532182693481445e-10 ;  /* 0x2f00000000007423 */ /* 0x000fca0000000003 */
[----:B------:R-:W-:-:S13]  /*0650*/  FSETP.GEU.AND P0, PT, R0, 1.175494350822287508e-38, PT ;  /* 0x008000000000780b */ /* 0x000fda0003f0e000 */
[----:B------:R-:W-:-:S04]  /*0660*/  @!P0 FMUL R0, R0, 8388608 ;  /* 0x4b00000000008820 */ /* 0x000fc80000400000 */
[----:B------:R-:W-:-:S05]  /*0670*/  VIADD R2, R0, 0xc0d55555 ;  /* 0xc0d5555500027836 */ /* 0x000fca0000000000 */
[----:B------:R-:W-:-:S04]  /*0680*/  LOP3.LUT R3, R2, 0xff800000, RZ, 0xc0, !PT ;  /* 0xff80000002037812 */ /* 0x000fc800078ec0ff */
[-C--:B------:R-:W-:Y:S02]  /*0690*/  IADD3 R2, PT, PT, R0, -R3.reuse, RZ ;  /* 0x8000000300027210 */ /* 0x080fe40007ffe0ff */
[----:B------:R-:W-:-:S03]  /*06a0*/  I2FP.F32.S32 R3, R3 ;  /* 0x0000000300037245 */ /* 0x000fc60000201400 */
[----:B------:R-:W-:-:S04]  /*06b0*/  FADD R5, R2, -1 ;  /* 0xbf80000002057421 */ /* 0x000fc80000000000 */
[----:B------:R-:W-:-:S04]  /*06c0*/  FFMA R2, R5, -R8, 0.14084610342979431152 ;  /* 0x3e1039f605027423 */ /* 0x000fc80000000808 */
[----:B------:R-:W-:-:S04]  /*06d0*/  FFMA R2, R5, R2, -0.12148627638816833496 ;  /* 0xbdf8cdcc05027423 */ /* 0x000fc80000000002 */
[----:B------:R-:W-:-:S04]  /*06e0*/  FFMA R2, R5, R2, 0.13980610668659210205 ;  /* 0x3e0f295505027423 */ /* 0x000fc80000000002 */
[----:B------:R-:W-:-:S04]  /*06f0*/  FFMA R2, R5, R2, -0.16684235632419586182 ;  /* 0xbe2ad8b905027423 */ /* 0x000fc80000000002 */
[----:B------:R-:W-:-:S04]  /*0700*/  FFMA R2, R5, R2, 0.20012299716472625732 ;  /* 0x3e4ced0b05027423 */ /* 0x000fc80000000002 */
[----:B------:R-:W-:-:S04]  /*0710*/  FFMA R2, R5, R2, -0.24999669194221496582 ;  /* 0xbe7fff2205027423 */ /* 0x000fc80000000002 */
[----:B------:R-:W-:-:S04]  /*0720*/  FFMA R2, R5, R2, 0.33333182334899902344 ;  /* 0x3eaaaa7805027423 */ /* 0x000fc80000000002 */
[C---:B------:R-:W-:Y:S01]  /*0730*/  FFMA R8, R5.reuse, R2, -0.5 ;  /* 0xbf00000005087423 */ /* 0x040fe20000000002 */
[----:B------:R-:W-:Y:S02]  /*0740*/  FSEL R2, RZ, -23, P0 ;  /* 0xc1b80000ff027808 */ /* 0x000fe40000000000 */
[----:B------:R-:W-:Y:S01]  /*0750*/  ISETP.GT.U32.AND P0, PT, R0, 0x7f7fffff, PT ;  /* 0x7f7fffff0000780c */ /* 0x000fe20003f04070 */
[----:B------:R-:W-:Y:S02]  /*0760*/  FMUL R8, R5, R8 ;  /* 0x0000000805087220 */ /* 0x000fe40000400000 */
[----:B------:R-:W-:Y:S01]  /*0770*/  FFMA R2, R3, 1.1920928955078125e-07, R2 ;  /* 0x3400000003027823 */ /* 0x000fe20000000002 */
[----:B------:R-:W-:Y:S01]  /*0780*/  SHF.R.U32.HI R3, RZ, 0x2, R14 ;  /* 0x00000002ff037819 */ /* 0x000fe2000001160e */
[----:B------:R-:W-:-:S03]  /*0790*/  FFMA R5, R5, R8, R5 ;  /* 0x0000000805057223 */ /* 0x000fc60000000005 */
[----:B------:R-:W-:Y:S01]  /*07a0*/  LOP3.LUT R3, R3, R14, RZ, 0x3c, !PT ;  /* 0x0000000e03037212 */ /* 0x000fe200078e3cff */
[----:B------:R-:W-:Y:S01]  /*07b0*/  FFMA R7, R2, 0.69314718246459960938, R5 ;  /* 0x3f31721802077823 */ /* 0x000fe20000000005 */
[----:B------:R-:W-:-:S03]  /*07c0*/  SHF.L.U32 R2, R4, 0x4, RZ ;  /* 0x0000000404027819 */ /* 0x000fc600000006ff */
[C---:B------:R-:W-:Y:S01]  /*07d0*/  @P0 FFMA R7, R0.reuse, R15, +INF ;  /* 0x7f80000000070423 */ /* 0x040fe2000000000f */
[----:B------:R-:W-:Y:S01]  /*07e0*/  FSETP.NEU.AND P0, PT, R0, RZ, PT ;  /* 0x000000ff0000720b */ /* 0x000fe20003f0d000 */
[----:B------:R-:W-:Y:S02]  /*07f0*/  IMAD.SHL.U32 R5, R3, 0x2, RZ ;  /* 0x0000000203057824 */ /* 0x000fe400078e00ff */
[----:B------:R-:W-:-:S03]  /*0800*/  FMUL R7, R7, -2 ;  /* 0xc000000007077820 */ /* 0x000fc60000400000 */
[----:B------:R-:W-:Y:S02]  /*0810*/  LOP3.LUT R5, R3, R5, R2, 0x96, !PT ;  /* 0x0000000503057212 */ /* 0x000fe400078e9602 */
[----:B------:R-:W-:Y:S01]  /*0820*/  FSEL R8, R7, +INF , P0 ;  /* 0x7f80000007087808 */ /* 0x000fe20000000000 */
[----:B------:R-:W-:Y:S01]  /*0830*/  HFMA2 R7, -RZ, RZ, 0.1495361328125, 0.0004794597625732421875 ;  /* 0x30c90fdbff077431 */ /* 0x000fe200000001ff */
[----:B------:R-:W-:Y:S02]  /*0840*/  LOP3.LUT R5, R5, R4, RZ, 0x3c, !PT ;  /* 0x0000000405057212 */ /* 0x000fe400078e3cff */
[----:B------:R-:W-:Y:S01]  /*0850*/  IADD3 R2, PT, PT, R8, -0xd000000, RZ ;  /* 0xf300000008027810 */ /* 0x000fe20007ffe0ff */
[----:B------:R1:W2:Y:S02]  /*0860*/  MUFU.RSQ R3, R8 ;  /* 0x0000000800037308 */ /* 0x0002a40000001400 */
[----:B------:R-:W-:Y:S01]  /*0870*/  IMAD.IADD R0, R5, 0x1, R6 ;  /* 0x0000000105007824 */ /* 0x000fe200078e0206 */
[----:B------:R-:W-:-:S04]  /*0880*/  ISETP.GT.U32.AND P0, PT, R2, 0x727fffff, PT ;  /* 0x727fffff0200780c */ /* 0x000fc80003f04070 */
[----:B------:R-:W-:-:S05]  /*0890*/  I2FP.F32.U32 R0, R0 ;  /* 0x0000000000007245 */ /* 0x000fca0000201000 */
[----:B------:R-:W-:-:S04]  /*08a0*/  FFMA R7, R0, R7, 7.314590599882819788e-10 ;  /* 0x30490fdb00077423 */ /* 0x000fc80000000007 */
[----:B-1----:R-:W-:Y:S05]  /*08b0*/  @!P0 BRA `(.L_x_7) ;  /* 0x00000000000c8947 */ /* 0x002fea0003800000 */
[----:B------:R-:W-:-:S07]  /*08c0*/  MOV R30, 0x8e0 ;  /* 0x000008e0001e7802 */ /* 0x000fce0000000f00 */
[----:B0-2---:R-:W-:Y:S05]  /*08d0*/  CALL.REL.NOINC `($__internal_0_$__cuda_sm20_sqrt_rn_f32_slowpath) ;  /* 0x0000000400347944 */ /* 0x005fea0003c00000 */
[----:B------:R-:W-:Y:S05]  /*08e0*/  BRA `(.L_x_8) ;  /* 0x0000000000107947 */ /* 0x000fea0003800000 */
.L_x_7:
[----:B--2---:R-:W-:Y:S01]  /*08f0*/  FMUL.FTZ R29, R8, R3 ;  /* 0x00000003081d7220 */ /* 0x004fe20000410000 */
[----:B------:R-:W-:-:S03]  /*0900*/  FMUL.FTZ R2, R3, 0.5 ;  /* 0x3f00000003027820 */ /* 0x000fc60000410000 */
[----:B------:R-:W-:-:S04]  /*0910*/  FFMA R0, -R29, R29, R8 ;  /* 0x0000001d1d007223 */ /* 0x000fc80000000108 */
[----:B------:R-:W-:-:S07]  /*0920*/  FFMA R29, R0, R2, R29 ;  /* 0x00000002001d7223 */ /* 0x000fce000000001d */
.L_x_8:
[----:B------:R-:W-:Y:S05]  /*0930*/  BSYNC.RECONVERGENT B1 ;  /* 0x0000000000017941 */ /* 0x000fea0003800200 */
.L_x_6:
[----:B------:R-:W-:Y:S01]  /*0940*/  FMUL.RZ R30, R7, 0.15915493667125701904 ;  /* 0x3e22f983071e7820 */ /* 0x000fe2000040c000 */
[----:B------:R-:W-:Y:S02]  /*0950*/  HFMA2 R8, -RZ, RZ, 0, 5.9604644775390625e-08 ;  /* 0x00000001ff087431 */ /* 0x000fe400000001ff */
[----:B------:R-:W-:Y:S01]  /*0960*/  IMAD.MOV.U32 R15, RZ, RZ, R23 ;  /* 0x000000ffff0f7224 */ /* 0x000fe200078e0017 */
[----:B------:R-:W-:Y:S01]  /*0970*/  MOV R14, R24 ;  /* 0x00000018000e7202 */ /* 0x000fe20000000f00 */
[----:B------:R-:W1:Y:S01]  /*0980*/  MUFU.SIN R0, R30 ;  /* 0x0000001e00007308 */ /* 0x000e620000000400 */
[----:B------:R-:W-:-:S07]  /*0990*/  IMAD.MOV.U32 R7, RZ, RZ, R25 ;  /* 0x000000ffff077224 */ /* 0x000fce00078e0019 */
[----:B------:R-:W2:Y:S01]  /*09a0*/  MUFU.COS R2, R30 ;  /* 0x0000001e00027308 */ /* 0x000ea20000000000 */
[-C--:B-1----:R-:W-:Y:S01]  /*09b0*/  FMUL R3, R0, R29.reuse ;  /* 0x0000001d00037220 */ /* 0x082fe20000400000 */
[----:B--2---:R-:W-:-:S07]  /*09c0*/  FMUL R29, R2, R29 ;  /* 0x0000001d021d7220 */ /* 0x004fce0000400000 */
.L_x_5:
[----:B------:R-:W-:Y:S05]  /*09d0*/  BSYNC.RECONVERGENT B0 ;  /* 0x0000000000007941 */ /* 0x000fea0003800200 */
.L_x_4:
[----:B------:R-:W-:Y:S01]  /*09e0*/  PRMT R0, R16, 0x9910, RZ ;  /* 0x0000991010007816 */ /* 0x000fe200000000ff */
[----:B------:R-:W1:Y:S04]  /*09f0*/  LDCU UR5, c[0x3][0x5c] ;  /* 0x00c00b80ff0577ac */ /* 0x000e680008000800 */
[----:B------:R-:W-:Y:S01]  /*0a00*/  IMAD R0, R0, 0xa, RZ ;  /* 0x0000000a00007824 */ /* 0x000fe200078e02ff */
[----:B------:R-:W2:Y:S03]  /*0a10*/  LDCU UR6, c[0x3][0x54] ;  /* 0x00c00a80ff0677ac */ /* 0x000ea60008000800 */
[----:B------:R-:W-:-:S05]  /*0a20*/  IMAD.MOV R0, RZ, RZ, -R0 ;  /* 0x000000ffff007224 */ /* 0x000fca00078e0a00 */
[----:B------:R-:W-:-:S04]  /*0a30*/  PRMT R23, R0, 0x7710, RZ ;  /* 0x0000771000177816 */ /* 0x000fc800000000ff */
[----:B------:R-:W-:Y:S01]  /*0a40*/  IADD3 R0, PT, PT, R23, R20, RZ ;  /* 0x0000001417007210 */ /* 0x000fe20007ffe0ff */
[----:B-1----:R-:W-:-:S03]  /*0a50*/  FFMA R28, R3, UR5, R28 ;  /* 0x00000005031c7c23 */ /* 0x002fc6000800001c */
[----:B------:R-:W-:Y:S01]  /*0a60*/  PRMT R2, R0, 0x9910, RZ ;  /* 0x0000991000027816 */ /* 0x000fe200000000ff */
[----:B------:R-:W-:-:S03]  /*0a70*/  FADD R0, R28, R19 ;  /* 0x000000131c007221 */ /* 0x000fc60000000000 */
[----:B------:R-:W-:Y:S01]  /*0a80*/  ISETP.NE.AND P0, PT, R2, RZ, PT ;  /* 0x000000ff0200720c */ /* 0x000fe20003f05270 */
[----:B------:R-:W-:-:S04]  /*0a90*/  FMUL R3, R0, 0.5 ;  /* 0x3f00000000037820 */ /* 0x000fc80000400000 */
[----:B--2---:R-:W-:-:S08]  /*0aa0*/  FFMA R22, R3, UR6, R22 ;  /* 0x0000000603167c23 */ /* 0x004fd00008000016 */
[----:B------:R-:W-:Y:S05]  /*0ab0*/  @P0 BRA `(.L_x_9) ;  /* 0x0000000000500947 */ /* 0x000fea0003800000 */
[----:B------:R-:W-:Y:S01]  /*0ac0*/  IMAD.MOV.U32 R3, RZ, RZ, 0x3bbb989d ;  /* 0x3bbb989dff037424 */ /* 0x000fe200078e00ff */
[----:B------:R-:W-:Y:S01]  /*0ad0*/  MOV R19, 0x437c0000 ;  /* 0x437c000000137802 */ /* 0x000fe20000000f00 */
[----:B------:R-:W1:Y:S01]  /*0ae0*/  S2UR UR6, SR_CgaCtaId ;  /* 0x00000000000679c3 */ /* 0x000e620000008800 */
[----:B------:R-:W-:Y:S01]  /*0af0*/  UMOV UR5, 0x400 ;  /* 0x0000040000057882 */ /* 0x000fe20000000000 */
[----:B------:R-:W-:Y:S01]  /*0b00*/  FFMA.SAT R0, R22, -R3, 0.5 ;  /* 0x3f00000016007423 */ /* 0x000fe20000002803 */
[----:B------:R-:W-:Y:S03]  /*0b10*/  BSSY.RECONVERGENT B0, `(.L_x_9) ;  /* 0x000000e000007945 */ /* 0x000fe60003800200 */
[----:B------:R-:W-:-:S04]  /*0b20*/  FFMA.RM R0, R0, R19, 12582913 ;  /* 0x4b40000100007423 */ /* 0x000fc80000004013 */
[C---:B------:R-:W-:Y:S01]  /*0b30*/  FADD R3, R0.reuse, -12583039 ;  /* 0xcb40007f00037421 */ /* 0x040fe20000000000 */
[----:B------:R-:W-:-:S03]  /*0b40*/  IMAD.SHL.U32 R0, R0, 0x800000, RZ ;  /* 0x0080000000007824 */ /* 0x000fc600078e00ff */
[----:B------:R-:W-:-:S04]  /*0b50*/  FFMA R3, R22, -1.4426950216293334961, -R3 ;  /* 0xbfb8aa3b16037823 */ /* 0x000fc80000000803 */
[----:B------:R-:W-:-:S06]  /*0b60*/  FFMA R3, R22, -1.925963033500011079e-08, R3 ;  /* 0xb2a5706016037823 */ /* 0x000fcc0000000003 */
[----:B------:R-:W2:Y:S01]  /*0b70*/  MUFU.EX2 R3, R3 ;  /* 0x0000000300037308 */ /* 0x000ea20000000800 */
[----:B-1----:R-:W-:-:S06]  /*0b80*/  ULEA UR5, UR6, UR5, 0x18 ;  /* 0x0000000506057291 */ /* 0x002fcc000f8ec0ff */
[----:B------:R-:W-:Y:S01]  /*0b90*/  LEA R16, R16, UR5, 0x2 ;  /* 0x0000000510107c11 */ /* 0x000fe2000f8e10ff */
[----:B--2---:R-:W-:-:S07]  /*0ba0*/  FMUL R19, R0, R3 ;  /* 0x0000000300137220 */ /* 0x004fce0000400000 */
.L_x_10:
[----:B------:R-:W1:Y:S02]  /*0bb0*/  LDS R2, [R16] ;  /* 0x0000000010027984 */ /* 0x000e640000000800 */
[----:B-1----:R-:W-:-:S05]  /*0bc0*/  FADD R3, R19, R2 ;  /* 0x0000000213037221 */ /* 0x002fca0000000000 */
[----:B------:R-:W1:Y:S02]  /*0bd0*/  ATOMS.CAST.SPIN P0, [R16], R2, R3 ;  /* 0x000000021000758d */ /* 0x000e640001800003 */
[----:B-1----:R-:W-:Y:S05]  /*0be0*/  @!P0 BRA `(.L_x_10) ;  /* 0xfffffffc00f08947 */ /* 0x002fea000383ffff */
[----:B------:R-:W-:Y:S05]  /*0bf0*/  BSYNC.RECONVERGENT B0 ;  /* 0x0000000000007941 */ /* 0x000fea0003800200 */
.L_x_9:
[----:B------:R1:W-:Y:S01]  /*0c00*/  STG.E.64 desc[UR8][R12.64], R6 ;  /* 0x000000060c007986 */ /* 0x0003e2000c101b08 */
[----:B------:R-:W-:Y:S01]  /*0c10*/  IADD3 R21, PT, PT, R21, 0x1, RZ ;  /* 0x0000000115157810 */ /* 0x000fe20007ffe0ff */
[----:B------:R-:W-:Y:S01]  /*0c20*/  VIADD R20, R20, 0x1 ;  /* 0x0000000114147836 */ /* 0x000fe20000000000 */
[----:B------:R-:W-:Y:S01]  /*0c30*/  MOV R19, R28 ;  /* 0x0000001c00137202 */ /* 0x000fe20000000f00 */
[----:B------:R1:W-:Y:S01]  /*0c40*/  STG.E.64 desc[UR8][R12.64+0x8], R14 ;  /* 0x0000080e0c007986 */ /* 0x0003e2000c101b08 */
[----:B------:R-:W-:Y:S01]  /*0c50*/  ISETP.NE.AND P0, PT, R21, 0x3e8, PT ;  /* 0x000003e81500780c */ /* 0x000fe20003f05270 */
[----:B------:R-:W-:Y:S01]  /*0c60*/  IMAD.MOV.U32 R25, RZ, RZ, R15 ;  /* 0x000000ffff197224 */ /* 0x000fe200078e000f */
[----:B------:R-:W-:Y:S01]  /*0c70*/  MOV R24, R4 ;  /* 0x0000000400187202 */ /* 0x000fe20000000f00 */
[----:B------:R1:W-:Y:S01]  /*0c80*/  STG.E.64 desc[UR8][R12.64+0x10], R4 ;  /* 0x000010040c007986 */ /* 0x0003e2000c101b08 */
[----:B------:R-:W-:-:S03]  /*0c90*/  IMAD.MOV.U32 R23, RZ, RZ, R5 ;  /* 0x000000ffff177224 */ /* 0x000fc600078e0005 */
[----:B------:R1:W-:Y:S04]  /*0ca0*/  STG.E.64 desc[UR8][R12.64+0x18], R8 ;  /* 0x000018080c007986 */ /* 0x0003e8000c101b08 */
[----:B------:R1:W-:Y:S04]  /*0cb0*/  STG.E desc[UR8][R12.64+0x20], R29 ;  /* 0x0000201d0c007986 */ /* 0x0003e8000c101908 */
[----:B------:R1:W-:Y:S01]  /*0cc0*/  STG.E.64 desc[UR8][R12.64+0x28], R10 ;  /* 0x0000280a0c007986 */ /* 0x0003e2000c101b08 */
[----:B------:R-:W-:Y:S05]  /*0cd0*/  @P0 BRA `(.L_x_11) ;  /* 0xfffffff400a00947 */ /* 0x000fea000383ffff */
.L_x_0:
[----:B------:R-:W-:Y:S05]  /*0ce0*/  WARPSYNC.ALL ;  /* 0x0000000000007948 */ /* 0x000fea0003800000 */
[----:B------:R-:W-:Y:S01]  /*0cf0*/  BAR.SYNC.DEFER_BLOCKING 0x0 ;  /* 0x0000000000007b1d */ /* 0x000fe20000010000 */
[----:B------:R-:W-:-:S13]  /*0d00*/  ISETP.GT.U32.AND P0, PT, R27, 0x64, PT ;  /* 0x000000641b00780c */ /* 0x000fda0003f04070 */
[----:B------:R-:W-:Y:S05]  /*0d10*/  @P0 EXIT ;  /* 0x000000000000094d */ /* 0x000fea0003800000 */
[----:B------:R-:W2:Y:S01]  /*0d20*/  S2UR UR6, SR_CgaCtaId ;  /* 0x00000000000679c3 */ /* 0x000ea20000008800 */
[----:B------:R-:W-:-:S07]  /*0d30*/  UMOV UR5, 0x400 ;  /* 0x0000040000057882 */ /* 0x000fce0000000000 */
[----:B------:R-:W3:Y:S01]  /*0d40*/  LDC.64 R2, c[0x0][0x380] ;  /* 0x0000e000ff027b82 */ /* 0x000ee20000000a00 */
[----:B--2---:R-:W-:-:S06]  /*0d50*/  ULEA UR5, UR6, UR5, 0x18 ;  /* 0x0000000506057291 */ /* 0x004fcc000f8ec0ff */
[C---:B-1----:R-:W-:Y:S01]  /*0d60*/  LEA R5, R27.reuse, UR5, 0x2 ;  /* 0x000000051b057c11 */ /* 0x042fe2000f8e10ff */
[----:B---3--:R-:W-:-:S05]  /*0d70*/  IMAD.WIDE.U32 R2, R27, 0x4, R2 ;  /* 0x000000041b027825 */ /* 0x008fca00078e0002 */
[----:B------:R-:W1:Y:S04]  /*0d80*/  LDS R5, [R5] ;  /* 0x0000000005057984 */ /* 0x000e680000000800 */
[----:B-1----:R-:W-:Y:S01]  /*0d90*/  REDG.E.ADD.F32.FTZ.RN.STRONG.GPU desc[UR8][R2.64], R5 ;  /* 0x00000005020079a6 */ /* 0x002fe2000c12f308 */
[----:B------:R-:W-:Y:S05]  /*0da0*/  EXIT ;  /* 0x000000000000794d */ /* 0x000fea0003800000 */
        .weak           $__internal_0_$__cuda_sm20_sqrt_rn_f32_slowpath
        .type           $__internal_0_$__cuda_sm20_sqrt_rn_f32_slowpath,@function
        .size           $__internal_0_$__cuda_sm20_sqrt_rn_f32_slowpath,($__internal_1_$__cuda_sm3x_div_rn_noftz_f32_slowpath - $__internal_0_$__cuda_sm20_sqrt_rn_f32_slowpath)
$__internal_0_$__cuda_sm20_sqrt_rn_f32_slowpath:
[----:B------:R-:W-:-:S13]  /*0db0*/  LOP3.LUT P0, RZ, R8, 0x7fffffff, RZ, 0xc0, !PT ;  /* 0x7fffffff08ff7812 */ /* 0x000fda000780c0ff */
[----:B------:R-:W-:Y:S01]  /*0dc0*/  @!P0 MOV R2, R8 ;  /* 0x0000000800028202 */ /* 0x000fe20000000f00 */
[----:B------:R-:W-:Y:S06]  /*0dd0*/  @!P0 BRA `(.L_x_12) ;  /* 0x0000000000448947 */ /* 0x000fec0003800000 */
[----:B------:R-:W-:Y:S01]  /*0de0*/  FSETP.GEU.FTZ.AND P0, PT, R8, RZ, PT ;  /* 0x000000ff0800720b */ /* 0x000fe20003f1e000 */
[----:B------:R-:W-:-:S12]  /*0df0*/  IMAD.MOV.U32 R0, RZ, RZ, R8 ;  /* 0x000000ffff007224 */ /* 0x000fd800078e0008 */
[----:B------:R-:W-:Y:S01]  /*0e00*/  @!P0 MOV R2, 0x7fffffff ;  /* 0x7fffffff00028802 */ /* 0x000fe20000000f00 */
[----:B------:R-:W-:Y:S06]  /*0e10*/  @!P0 BRA `(.L_x_12) ;  /* 0x0000000000348947 */ /* 0x000fec0003800000 */
[----:B------:R-:W-:-:S13]  /*0e20*/  FSETP.GTU.FTZ.AND P0, PT, |R0|, +INF , PT ;  /* 0x7f8000000000780b */ /* 0x000fda0003f1c200 */
[----:B------:R-:W-:Y:S01]  /*0e30*/  @P0 FADD.FTZ R2, R0, 1 ;  /* 0x3f80000000020421 */ /* 0x000fe20000010000 */
[----:B------:R-:W-:Y:S06]  /*0e40*/  @P0 BRA `(.L_x_12) ;  /* 0x0000000000280947 */ /* 0x000fec0003800000 */
[----:B------:R-:W-:-:S13]  /*0e50*/  FSETP.NEU.FTZ.AND P0, PT, |R0|, +INF , PT ;  /* 0x7f8000000000780b */ /* 0x000fda0003f1d200 */
[----:B------:R-:W-:-:S04]  /*0e60*/  @P0 FFMA R3, R0, 1.84467440737095516160e+19, RZ ;  /* 0x5f80000000030823 */ /* 0x000fc800000000ff */
[----:B------:R-:W0:Y:S02]  /*0e70*/  @P0 MUFU.RSQ R2, R3 ;  /* 0x0000000300020308 */ /* 0x000e240000001400 */
[----:B0-----:R-:W-:Y:S01]  /*0e80*/  @P0 FMUL.FTZ R8, R3, R2 ;  /* 0x0000000203080220 */ /* 0x001fe20000410000 */
[----:B------:R-:W-:Y:S01]  /*0e90*/  @P0 FMUL.FTZ R29, R2, 0.5 ;  /* 0x3f000000021d0820 */ /* 0x000fe20000410000 */
[----:B------:R-:W-:Y:S02]  /*0ea0*/  @!P0 IMAD.MOV.U32 R2, RZ, RZ, R0 ;  /* 0x000000ffff028224 */ /* 0x000fe400078e0000 */
[----:B------:R-:W-:-:S04]  /*0eb0*/  @P0 FADD.FTZ R14, -R8, -RZ ;  /* 0x800000ff080e0221 */ /* 0x000fc80000010100 */
[----:B------:R-:W-:-:S04]  /*0ec0*/  @P0 FFMA R15, R8, R14, R3 ;  /* 0x0000000e080f0223 */ /* 0x000fc80000000003 */
[----:B------:R-:W-:-:S04]  /*0ed0*/  @P0 FFMA R15, R15, R29, R8 ;  /* 0x0000001d0f0f0223 */ /* 0x000fc80000000008 */
[----:B------:R-:W-:-:S07]  /*0ee0*/  @P0 FMUL.FTZ R2, R15, 2.3283064365386962891e-10 ;  /* 0x2f8000000f020820 */ /* 0x000fce0000410000 */
.L_x_12:
[----:B------:R-:W-:Y:S01]  /*0ef0*/  HFMA2 R3, -RZ, RZ, 0, 0 ;  /* 0x00000000ff037431 */ /* 0x000fe200000001ff */
[----:B------:R-:W-:Y:S01]  /*0f00*/  MOV R29, R2 ;  /* 0x00000002001d7202 */ /* 0x000fe20000000f00 */
[----:B------:R-:W-:-:S04]  /*0f10*/  IMAD.MOV.U32 R2, RZ, RZ, R30 ;  /* 0x000000ffff027224 */ /* 0x000fc800078e001e */
[----:B------:R-:W-:Y:S05]  /*0f20*/  RET.REL.NODEC R2 `(_Z11simulate_q1PfP17curandStateXORWOW) ;  /* 0xfffffff002347950 */ /* 0x000fea0003c3ffff */
        .weak           $__internal_1_$__cuda_sm3x_div_rn_noftz_f32_slowpath
        .type           $__internal_1_$__cuda_sm3x_div_rn_noftz_f32_slowpath,@function
        .size           $__internal_1_$__cuda_sm3x_div_rn_noftz_f32_slowpath,(.L_x_35 - $__internal_1_$__cuda_sm3x_div_rn_noftz_f32_slowpath)
$__internal_1_$__cuda_sm3x_div_rn_noftz_f32_slowpath:
[----:B------:R-:W0:Y:S01]  /*0f30*/  LDC R2, c[0x3][0x48] ;  /* 0x00c01200ff027b82 */ /* 0x000e220000000800 */
[--C-:B------:R-:W-:Y:S01]  /*0f40*/  SHF.R.U32.HI R33, RZ, 0x17, R0.reuse ;  /* 0x00000017ff217819 */ /* 0x100fe20000011600 */
[----:B------:R-:W1:Y:S01]  /*0f50*/  LDCU UR5, c[0x3][0x48] ;  /* 0x00c00900ff0577ac */ /* 0x000e620008000800 */
[----:B------:R-:W-:Y:S01]  /*0f60*/  BSSY B0, `(.L_x_13) ;  /* 0x0000064000007945 */ /* 0x000fe20003800000 */
[----:B------:R-:W-:Y:S01]  /*0f70*/  IMAD.MOV.U32 R32, RZ, RZ, R0 ;  /* 0x000000ffff207224 */ /* 0x000fe200078e0000 */
[----:B------:R-:W-:-:S04]  /*0f80*/  LOP3.LUT R33, R33, 0xff, RZ, 0xc0, !PT ;  /* 0x000000ff21217812 */ /* 0x000fc800078ec0ff */
[----:B------:R-:W-:Y:S02]  /*0f90*/  IADD3 R36, PT, PT, R33, -0x1, RZ ;  /* 0xffffffff21247810 */ /* 0x000fe40007ffe0ff */
[----:B-1----:R-:W-:Y:S02]  /*0fa0*/  MOV R35, UR5 ;  /* 0x0000000500237c02 */ /* 0x002fe40008000f00 */
[----:B0-----:R-:W-:-:S04]  /*0fb0*/  SHF.R.U32.HI R3, RZ, 0x17, R2 ;  /* 0x00000017ff037819 */ /* 0x001fc80000011602 */
[----:B------:R-:W-:-:S05]  /*0fc0*/  LOP3.LUT R3, R3, 0xff, RZ, 0xc0, !PT ;  /* 0x000000ff03037812 */ /* 0x000fca00078ec0ff */
[----:B------:R-:W-:-:S05]  /*0fd0*/  VIADD R34, R3, 0xffffffff ;  /* 0xffffffff03227836 */ /* 0x000fca0000000000 */
[----:B------:R-:W-:-:S04]  /*0fe0*/  ISETP.GT.U32.AND P0, PT, R34, 0xfd, PT ;  /* 0x000000fd2200780c */ /* 0x000fc80003f04070 */
[----:B------:R-:W-:-:S13]  /*0ff0*/  ISETP.GT.U32.OR P0, PT, R36, 0xfd, P0 ;  /* 0x000000fd2400780c */ /* 0x000fda0000704470 */
[----:B------:R-:W-:Y:S01]  /*1000*/  @!P0 IMAD.MOV.U32 R30, RZ, RZ, RZ ;  /* 0x000000ffff1e8224 */ /* 0x000fe200078e00ff */
[----:B------:R-:W-:Y:S06]  /*1010*/  @!P0 BRA `(.L_x_14) ;  /* 0x00000000005c8947 */ /* 0x000fec0003800000 */
[----:B------:R-:W-:Y:S02]  /*1020*/  FSETP.GTU.FTZ.AND P1, PT, |R2|, +INF , PT ;  /* 0x7f8000000200780b */ /* 0x000fe40003f3c200 */
[----:B------:R-:W-:-:S04]  /*1030*/  FSETP.GTU.FTZ.AND P0, PT, |R0|, +INF , PT ;  /* 0x7f8000000000780b */ /* 0x000fc80003f1c200 */
[----:B------:R-:W-:-:S13]  /*1040*/  PLOP3.LUT P0, PT, P0, P1, PT, 0xf8, 0x8f ;  /* 0x00000000008f781c */ /* 0x000fda0000703f70 */
[----:B------:R-:W-:Y:S05]  /*1050*/  @P0 BRA `(.L_x_15) ;  /* 0x00000004004c0947 */ /* 0x000fea0003800000 */
[----:B------:R-:W-:-:S13]  /*1060*/  LOP3.LUT P0, RZ, R35, 0x7fffffff, R32, 0xc8, !PT ;  /* 0x7fffffff23ff7812 */ /* 0x000fda000780c820 */
[----:B------:R-:W-:Y:S05]  /*1070*/  @!P0 BRA `(.L_x_16) ;  /* 0x00000004003c8947 */ /* 0x000fea0003800000 */
[----:B------:R-:W-:Y:S02]  /*1080*/  FSETP.NEU.FTZ.AND P2, PT, |R0|, +INF , PT ;  /* 0x7f8000000000780b */ /* 0x000fe40003f5d200 */
[----:B------:R-:W-:Y:S02]  /*1090*/  FSETP.NEU.FTZ.AND P1, PT, |R2|, +INF , PT ;  /* 0x7f8000000200780b */ /* 0x000fe40003f3d200 */
[----:B------:R-:W-:-:S11]  /*10a0*/  FSETP.NEU.FTZ.AND P0, PT, |R0|, +INF , PT ;  /* 0x7f8000000000780b */ /* 0x000fd60003f1d200 */
[----:B------:R-:W-:Y:S05]  /*10b0*/  @!P1 BRA !P2, `(.L_x_16) ;  /* 0x00000004002c9947 */ /* 0x000fea0005000000 */
[----:B------:R-:W-:-:S04]  /*10c0*/  LOP3.LUT P2, RZ, R32, 0x7fffffff, RZ, 0xc0, !PT ;  /* 0x7fffffff20ff7812 */ /* 0x000fc8000784c0ff */
[----:B------:R-:W-:-:S13]  /*10d0*/  PLOP3.LUT P1, PT, P1, P2, PT, 0x2f, 0xf2 ;  /* 0x0000000000f2781c */ /* 0x000fda0000f24577 */
[----:B------:R-:W-:Y:S05]  /*10e0*/  @P1 BRA `(.L_x_17) ;  /* 0x0000000400181947 */ /* 0x000fea0003800000 */
[----:B------:R-:W-:-:S04]  /*10f0*/  LOP3.LUT P1, RZ, R35, 0x7fffffff, RZ, 0xc0, !PT ;  /* 0x7fffffff23ff7812 */ /* 0x000fc8000782c0ff */
[----:B------:R-:W-:-:S13]  /*1100*/  PLOP3.LUT P0, PT, P0, P1, PT, 0x2f, 0xf2 ;  /* 0x0000000000f2781c */ /* 0x000fda0000702577 */
[----:B------:R-:W-:Y:S05]  /*1110*/  @P0 BRA `(.L_x_18) ;  /* 0x0000000400000947 */ /* 0x000fea0003800000 */
[----:B------:R-:W-:Y:S02]  /*1120*/  ISETP.GE.AND P0, PT, R36, RZ, PT ;  /* 0x000000ff2400720c */ /* 0x000fe40003f06270 */
[----:B------:R-:W-:-:S11]  /*1130*/  ISETP.GE.AND P1, PT, R34, RZ, PT ;  /* 0x000000ff2200720c */ /* 0x000fd60003f26270 */
[----:B------:R-:W-:Y:S01]  /*1140*/  @P0 MOV R30, RZ ;  /* 0x000000ff001e0202 */ /* 0x000fe20000000f00 */
[----:B------:R-:W-:Y:S02]  /*1150*/  @!P0 IMAD.MOV.U32 R30, RZ, RZ, -0x40 ;  /* 0xffffffc0ff1e8424 */ /* 0x000fe400078e00ff */
[----:B------:R-:W-:Y:S01]  /*1160*/  @!P0 FFMA R32, R0, 1.84467440737095516160e+19, RZ ;  /* 0x5f80000000208823 */ /* 0x000fe200000000ff */
[----:B------:R-:W-:Y:S02]  /*1170*/  @!P1 FFMA R35, R2, 1.84467440737095516160e+19, RZ ;  /* 0x5f80000002239823 */ /* 0x000fe400000000ff */
[----:B------:R-:W-:-:S07]  /*1180*/  @!P1 IADD3 R30, PT, PT, R30, 0x40, RZ ;  /* 0x000000401e1e9810 */ /* 0x000fce0007ffe0ff */
.L_x_14:
[----:B------:R-:W-:Y:S01]  /*1190*/  LEA R0, R3, 0xc0800000, 0x17 ;  /* 0xc080000003007811 */ /* 0x000fe200078eb8ff */
[----:B------:R-:W-:Y:S01]  /*11a0*/  BSSY B1, `(.L_x_19) ;  /* 0x0000036000017945 */ /* 0x000fe20003800000 */
[----:B------:R-:W-:-:S03]  /*11b0*/  IADD3 R34, PT, PT, R33, -0x7f, RZ ;  /* 0xffffff8121227810 */ /* 0x000fc60007ffe0ff */
[----:B------:R-:W-:Y:S01]  /*11c0*/  IMAD.IADD R36, R35, 0x1, -R0 ;  /* 0x0000000123247824 */ /* 0x000fe200078e0a00 */
[----:B------:R-:W-:-:S03]  /*11d0*/  IADD3 R3, PT, PT, R34, 0x7f, -R3 ;  /* 0x0000007f22037810 */ /* 0x000fc60007ffe803 */
[----:B------:R-:W0:Y:S01]  /*11e0*/  MUFU.RCP R0, R36 ;  /* 0x0000002400007308 */ /* 0x000e220000001000 */
[----:B------:R-:W-:-:S04]  /*11f0*/  FADD.FTZ R35, -R36, -RZ ;  /* 0x800000ff24237221 */ /* 0x000fc80000010100 */
[----:B0-----:R-:W-:-:S04]  /*1200*/  FFMA R33, R0, R35, 1 ;  /* 0x3f80000000217423 */ /* 0x001fc80000000023 */
[----:B------:R-:W-:Y:S01]  /*1210*/  FFMA R33, R0, R33, R0 ;  /* 0x0000002100217223 */ /* 0x000fe20000000000 */
[----:B------:R-:W-:-:S04]  /*1220*/  IMAD R0, R34, -0x800000, R32 ;  /* 0xff80000022007824 */ /* 0x000fc800078e0220 */
[----:B------:R-:W-:-:S04]  /*1230*/  FFMA R2, R0, R33, RZ ;  /* 0x0000002100027223 */ /* 0x000fc800000000ff */
[----:B------:R-:W-:-:S04]  /*1240*/  FFMA R32, R35, R2, R0 ;  /* 0x0000000223207223 */ /* 0x000fc80000000000 */
[----:B------:R-:W-:Y:S01]  /*1250*/  FFMA R2, R33, R32, R2 ;  /* 0x0000002021027223 */ /* 0x000fe20000000002 */
[----:B------:R-:W-:-:S03]  /*1260*/  IMAD.IADD R32, R3, 0x1, R30 ;  /* 0x0000000103207824 */ /* 0x000fc600078e021e */
[----:B------:R-:W-:-:S04]  /*1270*/  FFMA R35, R35, R2, R0 ;  /* 0x0000000223237223 */ /* 0x000fc80000000000 */
[----:B------:R-:W-:-:S05]  /*1280*/  FFMA R0, R33, R35, R2 ;  /* 0x0000002321007223 */ /* 0x000fca0000000002 */
[----:B------:R-:W-:-:S04]  /*1290*/  SHF.R.U32.HI R3, RZ, 0x17, R0 ;  /* 0x00000017ff037819 */ /* 0x000fc80000011600 */
[----:B------:R-:W-:-:S04]  /*12a0*/  LOP3.LUT R3, R3, 0xff, RZ, 0xc0, !PT ;  /* 0x000000ff03037812 */ /* 0x000fc800078ec0ff */
[----:B------:R-:W-:-:S05]  /*12b0*/  IADD3 R30, PT, PT, R3, R32, RZ ;  /* 0x00000020031e7210 */ /* 0x000fca0007ffe0ff */
[----:B------:R-:W-:-:S05]  /*12c0*/  VIADD R3, R30, 0xffffffff ;  /* 0xffffffff1e037836 */ /* 0x000fca0000000000 */
[----:B------:R-:W-:-:S13]  /*12d0*/  ISETP.GE.U32.AND P0, PT, R3, 0xfe, PT ;  /* 0x000000fe0300780c */ /* 0x000fda0003f06070 */
[----:B------:R-:W-:Y:S05]  /*12e0*/  @!P0 BRA `(.L_x_20) ;  /* 0x0000000000808947 */ /* 0x000fea0003800000 */
[----:B------:R-:W-:-:S13]  /*12f0*/  ISETP.GT.AND P0, PT, R30, 0xfe, PT ;  /* 0x000000fe1e00780c */ /* 0x000fda0003f04270 */
[----:B------:R-:W-:Y:S05]  /*1300*/  @P0 BRA `(.L_x_21) ;  /* 0x00000000006c0947 */ /* 0x000fea0003800000 */
[----:B------:R-:W-:-:S13]  /*1310*/  ISETP.GE.AND P0, PT, R30, 0x1, PT ;  /* 0x000000011e00780c */ /* 0x000fda0003f06270 */
[----:B------:R-:W-:Y:S05]  /*1320*/  @P0 BRA `(.L_x_22) ;  /* 0x0000000000740947 */ /* 0x000fea0003800000 */
[----:B------:R-:W-:Y:S02]  /*1330*/  ISETP.GE.AND P0, PT, R30, -0x18, PT ;  /* 0xffffffe81e00780c */ /* 0x000fe40003f06270 */
[----:B------:R-:W-:-:S11]  /*1340*/  LOP3.LUT R0, R0, 0x80000000, RZ, 0xc0, !PT ;  /* 0x8000000000007812 */ /* 0x000fd600078ec0ff */
[----:B------:R-:W-:Y:S05]  /*1350*/  @!P0 BRA `(.L_x_22) ;  /* 0x0000000000688947 */ /* 0x000fea0003800000 */
[CCC-:B------:R-:W-:Y:S01]  /*1360*/  FFMA.RZ R32, R33.reuse, R35.reuse, R2.reuse ;  /* 0x0000002321207223 */ /* 0x1c0fe2000000c002 */
[CCC-:B------:R-:W-:Y:S01]  /*1370*/  FFMA.RP R3, R33.reuse, R35.reuse, R2.reuse ;  /* 0x0000002321037223 */ /* 0x1c0fe20000008002 */
[----:B------:R-:W-:Y:S01]  /*1380*/  FFMA.RM R2, R33, R35, R2 ;  /* 0x0000002321027223 */ /* 0x000fe20000004002 */
[----:B------:R-:W-:Y:S02]  /*1390*/  IADD3 R33, PT, PT, R30, 0x20, RZ ;  /* 0x000000201e217810 */ /* 0x000fe40007ffe0ff */
[----:B------:R-:W-:Y:S02]  /*13a0*/  LOP3.LUT R32, R32, 0x7fffff, RZ, 0xc0, !PT ;  /* 0x007fffff20207812 */ /* 0x000fe400078ec0ff */
[----:B------:R-:W-:Y:S02]  /*13b0*/  ISETP.NE.AND P2, PT, R30, RZ, PT ;  /* 0x000000ff1e00720c */ /* 0x000fe40003f45270 */
[----:B------:R-:W-:Y:S02]  /*13c0*/  LOP3.LUT R32, R32, 0x800000, RZ, 0xfc, !PT ;  /* 0x0080000020207812 */ /* 0x000fe400078efcff */
[----:B------:R-:W-:Y:S01]  /*13d0*/  ISETP.NE.AND P1, PT, R30, RZ, PT ;  /* 0x000000ff1e00720c */ /* 0x000fe20003f25270 */
[----:B------:R-:W-:Y:S01]  /*13e0*/  IMAD.MOV R30, RZ, RZ, -R30 ;  /* 0x000000ffff1e7224 */ /* 0x000fe200078e0a1e */
[----:B------:R-:W-:-:S02]  /*13f0*/  SHF.L.U32 R33, R32, R33, RZ ;  /* 0x0000002120217219 */ /* 0x000fc400000006ff */
[----:B------:R-:W-:Y:S02]  /*1400*/  FSETP.NEU.FTZ.AND P0, PT, R3, R2, PT ;  /* 0x000000020300720b */ /* 0x000fe40003f1d000 */
[----:B------:R-:W-:Y:S02]  /*1410*/  SEL R3, R30, RZ, P2 ;  /* 0x000000ff1e037207 */ /* 0x000fe40001000000 */
[----:B------:R-:W-:Y:S02]  /*1420*/  ISETP.NE.AND P1, PT, R33, RZ, P1 ;  /* 0x000000ff2100720c */ /* 0x000fe40000f25270 */
[----:B------:R-:W-:Y:S02]  /*1430*/  SHF.R.U32.HI R3, RZ, R3, R32 ;  /* 0x00000003ff037219 */ /* 0x000fe40000011620 */
[----:B------:R-:W-:Y:S02]  /*1440*/  PLOP3.LUT P0, PT, P0, P1, PT, 0xf8, 0x8f ;  /* 0x00000000008f781c */ /* 0x000fe40000703f70 */
[----:B------:R-:W-:-:S02]  /*1450*/  SHF.R.U32.HI R33, RZ, 0x1, R3 ;  /* 0x00000001ff217819 */ /* 0x000fc40000011603 */
[----:B------:R-:W-:-:S04]  /*1460*/  SEL R2, RZ, 0x1, !P0 ;  /* 0x00000001ff027807 */ /* 0x000fc80004000000 */
[----:B------:R-:W-:-:S04]  /*1470*/  LOP3.LUT R2, R2, 0x1, R33, 0xf8, !PT ;  /* 0x0000000102027812 */ /* 0x000fc800078ef821 */
[----:B------:R-:W-:-:S04]  /*1480*/  LOP3.LUT R2, R2, R3, RZ, 0xc0, !PT ;  /* 0x0000000302027212 */ /* 0x000fc800078ec0ff */
[----:B------:R-:W-:-:S04]  /*1490*/  IADD3 R33, PT, PT, R33, R2, RZ ;  /* 0x0000000221217210 */ /* 0x000fc80007ffe0ff */
[----:B------:R-:W-:Y:S01]  /*14a0*/  LOP3.LUT R0, R33, R0, RZ, 0xfc, !PT ;  /* 0x0000000021007212 */ /* 0x000fe200078efcff */
[----:B------:R-:W-:Y:S06]  /*14b0*/  BRA `(.L_x_22) ;  /* 0x0000000000107947 */ /* 0x000fec0003800000 */
.L_x_21:
[----:B------:R-:W-:-:S04]  /*14c0*/  LOP3.LUT R0, R0, 0x80000000, RZ, 0xc0, !PT ;  /* 0x8000000000007812 */ /* 0x000fc800078ec0ff */
[----:B------:R-:W-:Y:S01]  /*14d0*/  LOP3.LUT R0, R0, 0x7f800000, RZ, 0xfc, !PT ;  /* 0x7f80000000007812 */ /* 0x000fe200078efcff */
[----:B------:R-:W-:Y:S06]  /*14e0*/  BRA `(.L_x_22) ;  /* 0x0000000000047947 */ /* 0x000fec0003800000 */
.L_x_20:
[----:B------:R-:W-:-:S07]  /*14f0*/  IMAD R0, R32, 0x800000, R0 ;  /* 0x0080000020007824 */ /* 0x000fce00078e0200 */
.L_x_22:
[----:B------:R-:W-:Y:S05]  /*1500*/  BSYNC B1 ;  /* 0x0000000000017941 */ /* 0x000fea0003800000 */
.L_x_19:
[----:B------:R-:W-:Y:S05]  /*1510*/  BRA `(.L_x_23) ;  /* 0x0000000000207947 */ /* 0x000fea0003800000 */
.L_x_18:
[----:B------:R-:W-:-:S04]  /*1520*/  LOP3.LUT R0, R35, 0x80000000, R32, 0x48, !PT ;  /* 0x8000000023007812 */ /* 0x000fc800078e4820 */
[----:B------:R-:W-:Y:S01]  /*1530*/  LOP3.LUT R0, R0, 0x7f800000, RZ, 0xfc, !PT ;  /* 0x7f80000000007812 */ /* 0x000fe200078efcff */
[----:B------:R-:W-:Y:S06]  /*1540*/  BRA `(.L_x_23) ;  /* 0x0000000000147947 */ /* 0x000fec0003800000 */
.L_x_17:
[----:B------:R-:W-:Y:S01]  /*1550*/  LOP3.LUT R0, R35, 0x80000000, R32, 0x48, !PT ;  /* 0x8000000023007812 */ /* 0x000fe200078e4820 */
[----:B------:R-:W-:Y:S06]  /*1560*/  BRA `(.L_x_23) ;  /* 0x00000000000c7947 */ /* 0x000fec0003800000 */
.L_x_16:
[----:B------:R-:W0:Y:S01]  /*1570*/  MUFU.RSQ R0, -QNAN ;  /* 0xffc0000000007908 */ /* 0x000e220000001400 */
[----:B------:R-:W-:Y:S05]  /*1580*/  BRA `(.L_x_23) ;  /* 0x0000000000047947 */ /* 0x000fea0003800000 */
.L_x_15:
[----:B------:R-:W-:-:S07]  /*1590*/  FADD.FTZ R0, R0, R2 ;  /* 0x0000000200007221 */ /* 0x000fce0000010000 */
.L_x_23:
[----:B------:R-:W-:Y:S05]  /*15a0*/  BSYNC B0 ;  /* 0x0000000000007941 */ /* 0x000fea0003800000 */
.L_x_13:
[----:B------:R-:W-:Y:S01]  /*15b0*/  MOV R2, R28 ;  /* 0x0000001c00027202 */ /* 0x000fe20000000f00 */
[----:B------:R-:W-:-:S04]  /*15c0*/  IMAD.MOV.U32 R3, RZ, RZ, 0x0 ;  /* 0x00000000ff037424 */ /* 0x000fc800078e00ff */
[----:B0-----:R-:W-:Y:S05]  /*15d0*/  RET.REL.NODEC R2 `(_Z11simulate_q1PfP17curandStateXORWOW) ;  /* 0xffffffe802887950 */ /* 0x001fea0003c3ffff */
.L_x_24:
[----:B------:R-:W-:-:S00]  /*15e0*/  BRA `(.L_x_24) ;  /* 0xfffffffc00fc7947 */ /* 0x000fc0000383ffff */
[----:B------:R-:W-:-:S00]  /*15f0*/  NOP ;  /* 0x0000000000007918 */ /* 0x000fc00000000000 */
        /* <DEDUP_REMOVED lines=8> */
.L_x_35:


//--------------------- .text._Z8init_rngP17curandStateXORWOWm --------------------------
	.section	.text._Z8init_rngP17curandStateXORWOWm,"ax",@progbits
	.align	128
        .global         _Z8init_rngP17curandStateXORWOWm
        .type           _Z8init_rngP17curandStateXORWOWm,@function
        .size           _Z8init_rngP17curandStateXORWOWm,(.L_x_37 - _Z8init_rngP17curandStateXORWOWm)
        .other          _Z8init_rngP17curandStateXORWOWm,@"STO_CUDA_ENTRY STV_DEFAULT"
_Z8init_rngP17curandStateXORWOWm:
.text._Z8init_rngP17curandStateXORWOWm:
[----:B------:R-:W-:Y:S01]  /*0000*/  LDC R1, c[0x0][0x37c] ;  /* 0x0000df00ff017b82 */ /* 0x000fe20000000800 */
[----:B------:R-:W0:Y:S07]  /*0010*/  S2R R0, SR_TID.X ;  /* 0x0000000000007919 */ /* 0x000e2e0000002100 */
[----:B------:R-:W0:Y:S08]  /*0020*/  S2UR UR4, SR_CTAID.X ;  /* 0x00000000000479c3 */ /* 0x000e300000002500 */
[----:B------:R-:W0:Y:S02]  /*0030*/  LDC R13, c[0x0][0x360] ;  /* 0x0000d800ff0d7b82 */ /* 0x000e240000000800 */
[----:B0-----:R-:W-:-:S05]  /*0040*/  IMAD R13, R13, UR4, R0 ;  /* 0x000000040d0d7c24 */ /* 0x001fca000f8e0200 */
[----:B------:R-:W-:-:S13]  /*0050*/  ISETP.GT.AND P0, PT, R13, 0xfffff, PT ;  /* 0x000fffff0d00780c */ /* 0x000fda0003f04270 */
[----:B------:R-:W-:Y:S05]  /*0060*/  @P0 EXIT ;  /* 0x000000000000094d */ /* 0x000fea0003800000 */
[----:B------:R-:W0:Y:S01]  /*0070*/  LDC.64 R2, c[0x0][0x388] ;  /* 0x0000e200ff027b82 */ /* 0x000e220000000a00 */
[----:B------:R-:W1:Y:S01]  /*0080*/  LDCU.64 UR4, c[0x0][0x358] ;  /* 0x00006b00ff0477ac */ /* 0x000e620008000a00 */
[----:B------:R-:W-:Y:S01]  /*0090*/  ISETP.NE.AND P0, PT, R13, RZ, PT ;  /* 0x000000ff0d00720c */ /* 0x000fe20003f05270 */
[----:B------:R-:W-:Y:S05]  /*00a0*/  BSSY.RECONVERGENT B0, `(.L_x_25) ;  /* 0x00000e1000007945 */ /* 0x000fea0003800200 */
[----:B------:R-:W2:Y:S01]  /*00b0*/  LDC.64 R6, c[0x0][0x380] ;  /* 0x0000e000ff067b82 */ /* 0x000ea20000000a00 */
[----:B0-----:R-:W-:Y:S02]  /*00c0*/  LOP3.LUT R0, R2, 0xaad26b49, RZ, 0x3c, !PT ;  /* 0xaad26b4902007812 */ /* 0x001fe400078e3cff */
[----:B------:R-:W-:-:S03]  /*00d0*/  LOP3.LUT R2, R3, 0xf7dcefdd, RZ, 0x3c, !PT ;  /* 0xf7dcefdd03027812 */ /* 0x000fc600078e3cff */
[----:B------:R-:W-:Y:S02]  /*00e0*/  IMAD R0, R0, 0x4182bed5, RZ ;  /* 0x4182bed500007824 */ /* 0x000fe400078e02ff */
[----:B------:R-:W-:Y:S02]  /*00f0*/  IMAD R3, R2, -0x658354e5, RZ ;  /* 0x9a7cab1b02037824 */ /* 0x000fe400078e02ff */
[----:B--2---:R-:W-:Y:S01]  /*0100*/  IMAD.WIDE R6, R13, 0x30, R6 ;  /* 0x000000300d067825 */ /* 0x004fe200078e0206 */
[C---:B------:R-:W-:Y:S02]  /*0110*/  LOP3.LUT R8, R0.reuse, 0x159a55e5, RZ, 0x3c, !PT ;  /* 0x159a55e500087812 */ /* 0x040fe400078e3cff */
[C---:B------:R-:W-:Y:S01]  /*0120*/  IADD3 R4, PT, PT, R0.reuse, 0x64f0c9, R3 ;  /* 0x0064f0c900047810 */ /* 0x040fe20007ffe003 */
[C---:B------:R-:W-:Y:S01]  /*0130*/  VIADD R5, R0.reuse, 0x75bcd15 ;  /* 0x075bcd1500057836 */ /* 0x040fe20000000000 */
[----:B------:R-:W-:Y:S01]  /*0140*/  LOP3.LUT R10, R3, 0x5491333, RZ, 0x3c, !PT ;  /* 0x05491333030a7812 */ /* 0x000fe200078e3cff */
[----:B------:R-:W-:-:S02]  /*0150*/  VIADD R11, R0, 0x583f19 ;  /* 0x00583f19000b7836 */ /* 0x000fc40000000000 */
[----:B------:R-:W-:Y:S01]  /*0160*/  VIADD R9, R3, 0x1f123bb5 ;  /* 0x1f123bb503097836 */ /* 0x000fe20000000000 */
[----:B-1----:R0:W-:Y:S04]  /*0170*/  STG.E.64 desc[UR4][R6.64], R4 ;  /* 0x0000000406007986 */ /* 0x0021e8000c101b04 */
[----:B------:R0:W-:Y:S04]  /*0180*/  STG.E.64 desc[UR4][R6.64+0x8], R8 ;  /* 0x0000080806007986 */ /* 0x0001e8000c101b04 */
[----:B------:R0:W-:Y:S01]  /*0190*/  STG.E.64 desc[UR4][R6.64+0x10], R10 ;  /* 0x0000100a06007986 */ /* 0x0001e2000c101b04 */
[----:B------:R-:W-:Y:S05]  /*01a0*/  @!P0 BRA `(.L_x_26) ;  /* 0x0000000c00408947 */ /* 0x000fea0003800000 */
[----:B------:R-:W-:Y:S01]  /*01b0*/  SHF.R.S32.HI R0, RZ, 0x1f, R13 ;  /* 0x0000001fff007819 */ /* 0x000fe2000001140d */
[----:B------:R-:W-:-:S07]  /*01c0*/  IMAD.MOV.U32 R12, RZ, RZ, RZ ;  /* 0x000000ffff0c7224 */ /* 0x000fce00078e00ff */
.L_x_32:
[----:B-1----:R-:W-:Y:S01]  /*01d0*/  LOP3.LUT R2, R13, 0x3, RZ, 0xc0, !PT ;  /* 0x000000030d027812 */ /* 0x002fe200078ec0ff */
[----:B------:R-:W-:Y:S03]  /*01e0*/  BSSY.RECONVERGENT B1, `(.L_x_27) ;  /* 0x00000c6000017945 */ /* 0x000fe60003800200 */
[----:B------:R-:W-:-:S04]  /*01f0*/  ISETP.NE.U32.AND P0, PT, R2, RZ, PT ;  /* 0x000000ff0200720c */ /* 0x000fc80003f05070 */
[----:B------:R-:W-:-:S13]  /*0200*/  ISETP.NE.AND.EX P0, PT, RZ, RZ, PT, P0 ;  /* 0x000000ffff00720c */ /* 0x000fda0003f05300 */
[----:B------:R-:W-:Y:S05]  /*0210*/  @!P0 BRA `(.L_x_28) ;  /* 0x0000000c00088947 */ /* 0x000fea0003800000 */
[----:B0-----:R-:W0:Y:S01]  /*0220*/  LDC.64 R8, c[0x4][RZ] ;  /* 0x01000000ff087b82 */ /* 0x001e220000000a00 */
[----:B------:R-:W-:Y:S02]  /*0230*/  IMAD.MOV.U32 R14, RZ, RZ, RZ ;  /* 0x000000ffff0e7224 */ /* 0x000fe400078e00ff */
[----:B0-----:R-:W-:-:S07]  /*0240*/  IMAD.WIDE.U32 R8, R12, 0xc80, R8 ;  /* 0x00000c800c087825 */ /* 0x001fce00078e0008 */
.L_x_31:
[----:B-1----:R-:W-:Y:S01]  /*0250*/  IMAD.MOV.U32 R15, RZ, RZ, RZ ;  /* 0x000000ffff0f7224 */ /* 0x002fe200078e00ff */
[----:B------:R-:W-:Y:S01]  /*0260*/  CS2R R2, SRZ ;  /* 0x0000000000027805 */ /* 0x000fe2000001ff00 */
[----:B------:R-:W-:Y:S01]  /*0270*/  IMAD.MOV.U32 R17, RZ, RZ, RZ ;  /* 0x000000ffff117224 */ /* 0x000fe200078e00ff */
[----:B------:R-:W-:-:S07]  /*0280*/  CS2R R4, SRZ ;  /* 0x0000000000047805 */ /* 0x000fce000001ff00 */
.L_x_30:
[----:B------:R-:W-:-:S05]  /*0290*/  IMAD.WIDE.U32 R10, R17, 0x4, R6 ;  /* 0x00000004110a7825 */ /* 0x000fca00078e0006 */
[----:B------:R0:W5:Y:S01]  /*02a0*/  LDG.E R16, desc[UR4][R10.64+0x4] ;  /* 0x000004040a107981 */ /* 0x000162000c1e1900 */
[----:B------:R-:W-:-:S07]  /*02b0*/  IMAD.MOV.U32 R19, RZ, RZ, RZ ;  /* 0x000000ffff137224 */ /* 0x000fce00078e00ff */
.L_x_29:
[----:B-----5:R-:W-:Y:S01]  /*02c0*/  SHF.R.U32.HI R24, RZ, R19, R16 ;  /* 0x00000013ff187219 */ /* 0x020fe20000011610 */
[----:B0-----:R-:W-:-:S03]  /*02d0*/  IMAD.SHL.U32 R10, R17, 0x20, RZ ;  /* 0x00000020110a7824 */ /* 0x001fc600078e00ff */
[----:B------:R-:W-:Y:S01]  /*02e0*/  LOP3.LUT R11, R24, 0x1, RZ, 0xc0, !PT ;  /* 0x00000001180b7812 */ /* 0x000fe200078ec0ff */
[----:B------:R-:W-:-:S03]  /*02f0*/  IMAD.IADD R10, R10, 0x1, R19 ;  /* 0x000000010a0a7824 */ /* 0x000fc600078e0213 */
[----:B------:R-:W-:Y:S01]  /*0300*/  ISETP.NE.U32.AND P0, PT, R11, 0x1, PT ;  /* 0x000000010b00780c */ /* 0x000fe20003f05070 */
[----:B------:R-:W-:-:S03]  /*0310*/  IMAD R11, R10, 0x5, RZ ;  /* 0x000000050a0b7824 */ /* 0x000fc600078e02ff */
[----:B------:R-:W-:Y:S01]  /*0320*/  R2P PR, R24, 0x7e ;  /* 0x0000007e18007804 */ /* 0x000fe20000000000 */
[----:B------:R-:W-:-:S08]  /*0330*/  IMAD.WIDE.U32 R10, R11, 0x4, R8 ;  /* 0x000000040b0a7825 */ /* 0x000fd000078e0008 */
[----:B------:R-:W2:Y:S04]  /*0340*/  @!P0 LDG.E R18, desc[UR4][R10.64] ;  /* 0x000000040a128981 */ /* 0x000ea8000c1e1900 */
[----:B------:R-:W3:Y:S04]  /*0350*/  @!P0 LDG.E R20, desc[UR4][R10.64+0x10] ;  /* 0x000010040a148981 */ /* 0x000ee8000c1e1900 */
[----:B------:R-:W4:Y:S04]  /*0360*/  @P1 LDG.E R22, desc[UR4][R10.64+0x14] ;  /* 0x000014040a161981 */ /* 0x000f28000c1e1900 */
[----:B------:R-:W4:Y:S04]  /*0370*/  @P2 LDG.E R26, desc[UR4][R10.64+0x28] ;  /* 0x000028040a1a2981 */ /* 0x000f28000c1e1900 */
[----:B------:R-:W4:Y:S04]  /*0380*/  @!P0 LDG.E R21, desc[UR4][R10.64+0x4] ;  /* 0x000004040a158981 */ /* 0x000f28000c1e1900 */
[----:B------:R-:W4:Y:S04]  /*0390*/  @!P0 LDG.E R23, desc[UR4][R10.64+0xc] ;  /* 0x00000c040a178981 */ /* 0x000f28000c1e1900 */
[----:B------:R-:W4:Y:S04]  /*03a0*/  @P1 LDG.E R25, desc[UR4][R10.64+0x18] ;  /* 0x000018040a191981 */ /* 0x000f28000c1e1900 */
[----:B------:R-:W4:Y:S04]  /*03b0*/  @P3 LDG.E R28, desc[UR4][R10.64+0x3c] ;  /* 0x00003c040a1c3981 */ /* 0x000f28000c1e1900 */
[----:B------:R-:W4:Y:S01]  /*03c0*/  @P6 LDG.E R27, desc[UR4][R10.64+0x7c] ;  /* 0x00007c040a1b6981 */ /* 0x000f22000c1e1900 */
[----:B--2---:R-:W-:-:S03]  /*03d0*/  @!P0 LOP3.LUT R15, R15, R18, RZ, 0x3c, !PT ;  /* 0x000000120f0f8212 */ /* 0x004fc600078e3cff */
[----:B------:R-:W2:Y:S01]  /*03e0*/  @!P0 LDG.E R18, desc[UR4][R10.64+0x8] ;  /* 0x000008040a128981 */ /* 0x000ea2000c1e1900 */
[----:B---3--:R-:W-:-:S03]  /*03f0*/  @!P0 LOP3.LUT R3, R3, R20, RZ, 0x3c, !PT ;  /* 0x0000001403038212 */ /* 0x008fc600078e3cff */
[----:B------:R-:W3:Y:S01]  /*0400*/  @P1 LDG.E R20, desc[UR4][R10.64+0x24] ;  /* 0x000024040a141981 */ /* 0x000ee2000c1e1900 */
[----:B----4-:R-:W-:-:S03]  /*0410*/  @P1 LOP3.LUT R15, R15, R22, RZ, 0x3c, !PT ;  /* 0x000000160f0f1212 */ /* 0x010fc600078e3cff */
[----:B------:R-:W4:Y:S01]  /*0420*/  @P2 LDG.E R22, desc[UR4][R10.64+0x38] ;  /* 0x000038040a162981 */ /* 0x000f22000c1e1900 */
[----:B------:R-:W-:-:S03]  /*0430*/  @P2 LOP3.LUT R15, R15, R26, RZ, 0x3c, !PT ;  /* 0x0000001a0f0f2212 */ /* 0x000fc600078e3cff */
[----:B------:R-:W4:Y:S01]  /*0440*/  @P4 LDG.E R26, desc[UR4][R10.64+0x50] ;  /* 0x000050040a1a4981 */ /* 0x000f22000c1e1900 */
[----:B------:R-:W-:-:S03]  /*0450*/  @!P0 LOP3.LUT R4, R4, R21, RZ, 0x3c, !PT ;  /* 0x0000001504048212 */ /* 0x000fc600078e3cff */
[----:B------:R-:W4:Y:S01]  /*0460*/  @P1 LDG.E R21, desc[UR4][R10.64+0x20] ;  /* 0x000020040a151981 */ /* 0x000f22000c1e1900 */
[----:B------:R-:W-:-:S03]  /*0470*/  @!P0 LOP3.LUT R2, R2, R23, RZ, 0x3c, !PT ;  /* 0x0000001702028212 */ /* 0x000fc600078e3cff */
[----:B------:R-:W4:Y:S01]  /*0480*/  @P2 LDG.E R23, desc[UR4][R10.64+0x2c] ;  /* 0x00002c040a172981 */ /* 0x000f22000c1e1900 */
[----:B------:R-:W-:-:S03]  /*0490*/  @P1 LOP3.LUT R4, R4, R25, RZ, 0x3c, !PT ;  /* 0x0000001904041212 */ /* 0x000fc600078e3cff */
[----:B------:R-:W4:Y:S01]  /*04a0*/  @P2 LDG.E R25, desc[UR4][R10.64+0x34] ;  /* 0x000034040a192981 */ /* 0x000f22000c1e1900 */
[----:B--2---:R-:W-:-:S03]  /*04b0*/  @!P0 LOP3.LUT R5, R5, R18, RZ, 0x3c, !PT ;  /* 0x0000001205058212 */ /* 0x004fc600078e3cff */
[----:B------:R-:W2:Y:S01]  /*04c0*/  @P1 LDG.E R18, desc[UR4][R10.64+0x1c] ;  /* 0x00001c040a121981 */ /* 0x000ea2000c1e1900 */
[----:B---3--:R-:W-:-:S03]  /*04d0*/  @P1 LOP3.LUT R3, R3, R20, RZ, 0x3c, !PT ;  /* 0x0000001403031212 */ /* 0x008fc600078e3cff */
[----:B------:R-:W3:Y:S01]  /*04e0*/  @P2 LDG.E R20, desc[UR4][R10.64+0x30] ;  /* 0x000030040a142981 */ /* 0x000ee2000c1e1900 */
[----:B----4-:R-:W-:-:S03]  /*04f0*/  @P2 LOP3.LUT R3, R3, R22, RZ, 0x3c, !PT ;  /* 0x0000001603032212 */ /* 0x010fc600078e3cff */
[----:B------:R-:W4:Y:S01]  /*0500*/  @P3 LDG.E R22, desc[UR4][R10.64+0x4c] ;  /* 0x00004c040a163981 */ /* 0x000f22000c1e1900 */
[----:B------:R-:W-:-:S04]  /*0510*/  @P3 LOP3.LUT R15, R15, R28, RZ, 0x3c, !PT ;  /* 0x0000001c0f0f3212 */ /* 0x000fc800078e3cff */
[----:B------:R-:W-:Y:S02]  /*0520*/  @P4 LOP3.LUT R15, R15, R26, RZ, 0x3c, !PT ;  /* 0x0000001a0f0f4212 */ /* 0x000fe400078e3cff */
[----:B------:R-:W-:Y:S01]  /*0530*/  @P1 LOP3.LUT R2, R2, R21, RZ, 0x3c, !PT ;  /* 0x0000001502021212 */ /* 0x000fe200078e3cff */
[----:B------:R-:W4:Y:S04]  /*0540*/  @P5 LDG.E R26, desc[UR4][R10.64+0x64] ;  /* 0x000064040a1a5981 */ /* 0x000f28000c1e1900 */
[----:B------:R-:W4:Y:S01]  /*0550*/  @P3 LDG.E R21, desc[UR4][R10.64+0x40] ;  /* 0x000040040a153981 */ /* 0x000f22000c1e1900 */
[----:B------:R-:W-:Y:S02]  /*0560*/  @P2 LOP3.LUT R4, R4, R23, RZ, 0x3c, !PT ;  /* 0x0000001704042212 */ /* 0x000fe400078e3cff */
[----:B------:R-:W-:Y:S01]  /*0570*/  @P2 LOP3.LUT R2, R2, R25, RZ, 0x3c, !PT ;  /* 0x0000001902022212 */ /* 0x000fe200078e3cff */
[----:B------:R-:W4:Y:S04]  /*0580*/  @P3 LDG.E R23, desc[UR4][R10.64+0x48] ;  /* 0x000048040a173981 */ /* 0x000f28000c1e1900 */
[----:B------:R-:W4:Y:S01]  /*0590*/  @P4 LDG.E R25, desc[UR4][R10.64+0x54] ;  /* 0x000054040a194981 */ /* 0x000f22000c1e1900 */
[----:B--2---:R-:W-:-:S03]  /*05a0*/  @P1 LOP3.LUT R5, R5, R18, RZ, 0x3c, !PT ;  /* 0x0000001205051212 */ /* 0x004fc600078e3cff */
[----:B------:R-:W2:Y:S01]  /*05b0*/  @P3 LDG.E R18, desc[UR4][R10.64+0x44] ;  /* 0x000044040a123981 */ /* 0x000ea2000c1e1900 */
[----:B---3--:R-:W-:-:S03]  /*05c0*/  @P2 LOP3.LUT R5, R5, R20, RZ, 0x3c, !PT ;  /* 0x0000001405052212 */ /* 0x008fc600078e3cff */
[----:B------:R-:W3:Y:S01]  /*05d0*/  @P4 LDG.E R20, desc[UR4][R10.64+0x58] ;  /* 0x000058040a144981 */ /* 0x000ee2000c1e1900 */
[----:B----4-:R-:W-:-:S03]  /*05e0*/  @P3 LOP3.LUT R3, R3, R22, RZ, 0x3c, !PT ;  /* 0x0000001603033212 */ /* 0x010fc600078e3cff */
[----:B------:R-:W4:Y:S01]  /*05f0*/  @P4 LDG.E R22, desc[UR4][R10.64+0x60] ;  /* 0x000060040a164981 */ /* 0x000f22000c1e1900 */
[----:B------:R-:W-:Y:S02]  /*0600*/  LOP3.LUT P0, RZ, R24, 0x80, RZ, 0xc0, !PT ;  /* 0x0000008018ff7812 */ /* 0x000fe4000780c0ff */
[----:B------:R-:W-:Y:S02]  /*0610*/  @P5 LOP3.LUT R15, R15, R26, RZ, 0x3c, !PT ;  /* 0x0000001a0f0f5212 */ /* 0x000fe400078e3cff */
[----:B------:R-:W4:Y:S01]  /*0620*/  @P6 LDG.E R26, desc[UR4][R10.64+0x78] ;  /* 0x000078040a1a6981 */ /* 0x000f22000c1e1900 */
[----:B------:R-:W-:-:S03]  /*0630*/  @P3 LOP3.LUT R4, R4, R21, RZ, 0x3c, !PT ;  /* 0x0000001504043212 */ /* 0x000fc600078e3cff */
[----:B------:R-:W4:Y:S01]  /*0640*/  @P4 LDG.E R21, desc[UR4][R10.64+0x5c] ;  /* 0x00005c040a154981 */ /* 0x000f22000c1e1900 */
[----:B------:R-:W-:-:S03]  /*0650*/  @P3 LOP3.LUT R2, R2, R23, RZ, 0x3c, !PT ;  /* 0x0000001702023212 */ /* 0x000fc600078e3cff */
[----:B------:R-:W4:Y:S01]  /*0660*/  @P5 LDG.E R23, desc[UR4][R10.64+0x68] ;  /* 0x000068040a175981 */ /* 0x000f22000c1e1900 */
[----:B------:R-:W-:-:S03]  /*0670*/  @P4 LOP3.LUT R4, R4, R25, RZ, 0x3c, !PT ;  /* 0x0000001904044212 */ /* 0x000fc600078e3cff */
[----:B------:R-:W4:Y:S01]  /*0680*/  @P5 LDG.E R25, desc[UR4][R10.64+0x70] ;  /* 0x000070040a195981 */ /* 0x000f22000c1e1900 */
[----:B--2---:R-:W-:-:S03]  /*0690*/  @P3 LOP3.LUT R5, R5, R18, RZ, 0x3c, !PT ;  /* 0x0000001205053212 */ /* 0x004fc600078e3cff */
[----:B------:R-:W2:Y:S01]  /*06a0*/  @P5 LDG.E R18, desc[UR4][R10.64+0x6c] ;  /* 0x00006c040a125981 */ /* 0x000ea2000c1e1900 */
[----:B---3--:R-:W-:-:S03]  /*06b0*/  @P4 LOP3.LUT R5, R5, R20, RZ, 0x3c, !PT ;  /* 0x0000001405054212 */ /* 0x008fc600078e3cff */
[----:B------:R-:W3:Y:S01]  /*06c0*/  @P5 LDG.E R20, desc[UR4][R10.64+0x74] ;  /* 0x000074040a145981 */ /* 0x000ee2000c1e1900 */
[----:B----4-:R-:W-:-:S03]  /*06d0*/  @P4 LOP3.LUT R3, R3, R22, RZ, 0x3c, !PT ;  /* 0x0000001603034212 */ /* 0x010fc600078e3cff */
[----:B------:R-:W4:Y:S01]  /*06e0*/  @P0 LDG.E R22, desc[UR4][R10.64+0x8c] ;  /* 0x00008c040a160981 */ /* 0x000f22000c1e1900 */
[----:B------:R-:W-:-:S03]  /*06f0*/  @P6 LOP3.LUT R15, R15, R26, RZ, 0x3c, !PT ;  /* 0x0000001a0f0f6212 */ /* 0x000fc600078e3cff */
        /* <DEDUP_REMOVED lines=13> */
[----:B------:R-:W-:Y:S02]  /*07d0*/  @P6 LOP3.LUT R4, R4, R27, RZ, 0x3c, !PT ;  /* 0x0000001b04046212 */ /* 0x000fe400078e3cff */
[----:B------:R-:W-:Y:S02]  /*07e0*/  @P6 LOP3.LUT R2, R2, R21, RZ, 0x3c, !PT ;  /* 0x0000001502026212 */ /* 0x000fe400078e3cff */
[----:B------:R-:W-:Y:S02]  /*07f0*/  @P0 LOP3.LUT R4, R4, R23, RZ, 0x3c, !PT ;  /* 0x0000001704040212 */ /* 0x000fe400078e3cff */
[----:B------:R-:W-:Y:S02]  /*0800*/  @P0 LOP3.LUT R2, R2, R25, RZ, 0x3c, !PT ;  /* 0x0000001902020212 */ /* 0x000fe400078e3cff */
[----:B--2---:R-:W-:Y:S02]  /*0810*/  @P6 LOP3.LUT R5, R5, R18, RZ, 0x3c, !PT ;  /* 0x0000001205056212 */ /* 0x004fe400078e3cff */
[----:B---3--:R-:W-:-:S02]  /*0820*/  @P6 LOP3.LUT R3, R3, R20, RZ, 0x3c, !PT ;  /* 0x0000001403036212 */ /* 0x008fc400078e3cff */
[----:B----4-:R-:W-:Y:S02]  /*0830*/  @P0 LOP3.LUT R5, R5, R22, RZ, 0x3c, !PT ;  /* 0x0000001605050212 */ /* 0x010fe400078e3cff */
[----:B------:R-:W-:Y:S02]  /*0840*/  @P0 LOP3.LUT R3, R3, R26, RZ, 0x3c, !PT ;  /* 0x0000001a03030212 */ /* 0x000fe400078e3cff */
[----:B------:R-:W-:-:S13]  /*0850*/  R2P PR, R24.B1, 0x7f ;  /* 0x0000007f18007804 */ /* 0x000fda0000001000 */
[----:B------:R-:W2:Y:S04]  /*0860*/  @P0 LDG.E R18, desc[UR4][R10.64+0xa0] ;  /* 0x0000a0040a120981 */ /* 0x000ea8000c1e1900 */
[----:B------:R-:W3:Y:S04]  /*0870*/  @P1 LDG.E R22, desc[UR4][R10.64+0xb4] ;  /* 0x0000b4040a161981 */ /* 0x000ee8000c1e1900 */
[----:B------:R-:W4:Y:S04]  /*0880*/  @P2 LDG.E R26, desc[UR4][R10.64+0xc8] ;  /* 0x0000c8040a1a2981 */ /* 0x000f28000c1e1900 */
[----:B------:R-:W4:Y:S04]  /*0890*/  @P3 LDG.E R28, desc[UR4][R10.64+0xdc] ;  /* 0x0000dc040a1c3981 */ /* 0x000f28000c1e1900 */
[----:B------:R-:W4:Y:S04]  /*08a0*/  @P0 LDG.E R23, desc[UR4][R10.64+0xa4] ;  /* 0x0000a4040a170981 */ /* 0x000f28000c1e1900 */
[----:B------:R-:W4:Y:S04]  /*08b0*/  @P0 LDG.E R20, desc[UR4][R10.64+0xa8] ;  /* 0x0000a8040a140981 */ /* 0x000f28000c1e1900 */
[----:B------:R-:W4:Y:S04]  /*08c0*/  @P4 LDG.E R25, desc[UR4][R10.64+0xf0] ;  /* 0x0000f0040a194981 */ /* 0x000f28000c1e1900 */
        /* <DEDUP_REMOVED lines=21> */
[----:B------:R-:W-:Y:S02]  /*0a20*/  LOP3.LUT P0, RZ, R24, 0x8000, RZ, 0xc0, !PT ;  /* 0x0000800018ff7812 */ /* 0x000fe4000780c0ff */
[----:B----4-:R-:W-:Y:S01]  /*0a30*/  @P5 LOP3.LUT R15, R15, R26, RZ, 0x3c, !PT ;  /* 0x0000001a0f0f5212 */ /* 0x010fe200078e3cff */
[----:B------:R-:W4:Y:S04]  /*0a40*/  @P3 LDG.E R24, desc[UR4][R10.64+0xe4] ;  /* 0x0000e4040a183981 */ /* 0x000f28000c1e1900 */
[----:B------:R-:W2:Y:S01]  /*0a50*/  @P6 LDG.E R26, desc[UR4][R10.64+0x118] ;  /* 0x000118040a1a6981 */ /* 0x000ea2000c1e1900 */
        /* <DEDUP_REMOVED lines=8> */
[----:B---3--:R-:W-:-:S03]  /*0ae0*/  @P2 LOP3.LUT R3, R3, R22, RZ, 0x3c, !PT ;  /* 0x0000001603032212 */ /* 0x008fc600078e3cff */
[----:B------:R-:W3:Y:S01]  /*0af0*/  @P4 LDG.E R22, desc[UR4][R10.64+0x100] ;  /* 0x000100040a164981 */ /* 0x000ee2000c1e1900 */
[----:B--2---:R-:W-:-:S03]  /*0b00*/  @P6 LOP3.LUT R15, R15, R26, RZ, 0x3c, !PT ;  /* 0x0000001a0f0f6212 */ /* 0x004fc600078e3cff */
[----:B------:R-:W2:Y:S01]  /*0b10*/  @P0 LDG.E R26, desc[UR4][R10.64+0x12c] ;  /* 0x00012c040a1a0981 */ /* 0x000ea2000c1e1900 */
[----:B----4-:R-:W-:-:S03]  /*0b20*/  @P2 LOP3.LUT R2, R2, R23, RZ, 0x3c, !PT ;  /* 0x0000001702022212 */ /* 0x010fc600078e3cff */
[----:B------:R-:W4:Y:S01]  /*0b30*/  @P4 LDG.E R23, desc[UR4][R10.64+0xfc] ;  /* 0x0000fc040a174981 */ /* 0x000f22000c1e1900 */
[----:B------:R-:W-:-:S03]  /*0b40*/  @P2 LOP3.LUT R5, R5, R20, RZ, 0x3c, !PT ;  /* 0x0000001405052212 */ /* 0x000fc600078e3cff */
[----:B------:R-:W4:Y:S01]  /*0b50*/  @P4 LDG.E R20, desc[UR4][R10.64+0xf8] ;  /* 0x0000f8040a144981 */ /* 0x000f22000c1e1900 */
[----:B------:R-:W-:Y:S02]  /*0b60*/  @P3 LOP3.LUT R2, R2, R27, RZ, 0x3c, !PT ;  /* 0x0000001b02023212 */ /* 0x000fe400078e3cff */
[----:B------:R-:W-:Y:S01]  /*0b70*/  @P3 LOP3.LUT R4, R4, R25, RZ, 0x3c, !PT ;  /* 0x0000001904043212 */ /* 0x000fe200078e3cff */
[----:B------:R-:W4:Y:S01]  /*0b80*/  @P5 LDG.E R27, desc[UR4][R10.64+0x110] ;  /* 0x000110040a1b5981 */ /* 0x000f22000c1e1900 */
[----:B------:R-:W-:-:S03]  /*0b90*/  @P3 LOP3.LUT R5, R5, R24, RZ, 0x3c, !PT ;  /* 0x0000001805053212 */ /* 0x000fc600078e3cff */
[----:B------:R-:W4:Y:S04]  /*0ba0*/  @P5 LDG.E R25, desc[UR4][R10.64+0x108] ;  /* 0x000108040a195981 */ /* 0x000f28000c1e1900 */
        /* <DEDUP_REMOVED lines=19> */
[----:B------:R-:W-:-:S05]  /*0ce0*/  VIADD R19, R19, 0x10 ;  /* 0x0000001013137836 */ /* 0x000fca0000000000 */
[----:B------:R-:W-:Y:S02]  /*0cf0*/  ISETP.NE.AND P1, PT, R19, 0x20, PT ;  /* 0x000000201300780c */ /* 0x000fe40003f25270 */
[----:B------:R-:W-:Y:S02]  /*0d00*/  @P5 LOP3.LUT R3, R3, R18, RZ, 0x3c, !PT ;  /* 0x0000001203035212 */ /* 0x000fe400078e3cff */
[----:B------:R-:W-:Y:S02]  /*0d10*/  @P6 LOP3.LUT R4, R4, R21, RZ, 0x3c, !PT ;  /* 0x0000001504046212 */ /* 0x000fe400078e3cff */
[----:B---3--:R-:W-:-:S04]  /*0d20*/  @P6 LOP3.LUT R3, R3, R22, RZ, 0x3c, !PT ;  /* 0x0000001603036212 */ /* 0x008fc800078e3cff */
[----:B--2---:R-:W-:Y:S02]  /*0d30*/  @P0 LOP3.LUT R3, R3, R26, RZ, 0x3c, !PT ;  /* 0x0000001a03030212 */ /* 0x004fe400078e3cff */
[----:B----4-:R-:W-:Y:S02]  /*0d40*/  @P6 LOP3.LUT R2, R2, R23, RZ, 0x3c, !PT ;  /* 0x0000001702026212 */ /* 0x010fe400078e3cff */
[----:B------:R-:W-:Y:S02]  /*0d50*/  @P6 LOP3.LUT R5, R5, R20, RZ, 0x3c, !PT ;  /* 0x0000001405056212 */ /* 0x000fe400078e3cff */
[----:B------:R-:W-:Y:S02]  /*0d60*/  @P0 LOP3.LUT R2, R2, R27, RZ, 0x3c, !PT ;  /* 0x0000001b02020212 */ /* 0x000fe400078e3cff */
[----:B------:R-:W-:Y:S02]  /*0d70*/  @P0 LOP3.LUT R4, R4, R25, RZ, 0x3c, !PT ;  /* 0x0000001904040212 */ /* 0x000fe400078e3cff */
[----:B------:R-:W-:Y:S01]  /*0d80*/  @P0 LOP3.LUT R5, R5, R24, RZ, 0x3c, !PT ;  /* 0x0000001805050212 */ /* 0x000fe200078e3cff */
[----:B------:R-:W-:Y:S06]  /*0d90*/  @P1 BRA `(.L_x_29) ;  /* 0xfffffff400481947 */ /* 0x000fec000383ffff */
[----:B------:R-:W-:-:S05]  /*0da0*/  VIADD R17, R17, 0x1 ;  /* 0x0000000111117836 */ /* 0x000fca0000000000 */
[----:B------:R-:W-:-:S13]  /*0db0*/  ISETP.NE.AND P0, PT, R17, 0x5, PT ;  /* 0x000000051100780c */ /* 0x000fda0003f05270 */
[----:B------:R-:W-:Y:S05]  /*0dc0*/  @P0 BRA `(.L_x_30) ;  /* 0xfffffff400300947 */ /* 0x000fea000383ffff */
[----:B------:R1:W-:Y:S01]  /*0dd0*/  STG.E.64 desc[UR4][R6.64+0x8], R4 ;  /* 0x0000080406007986 */ /* 0x0003e2000c101b04 */
[----:B------:R-:W-:Y:S01]  /*0de0*/  VIADD R14, R14, 0x1 ;  /* 0x000000010e0e7836 */ /* 0x000fe20000000000 */
[----:B------:R-:W-:Y:S02]  /*0df0*/  LOP3.LUT R11, R13, 0x3, RZ, 0xc0, !PT ;  /* 0x000000030d0b7812 */ /* 0x000fe400078ec0ff */
[----:B------:R1:W-:Y:S02]  /*0e00*/  STG.E.64 desc[UR4][R6.64+0x10], R2 ;  /* 0x0000100206007986 */ /* 0x0003e4000c101b04 */
[----:B------:R-:W-:Y:S02]  /*0e10*/  ISETP.GE.U32.AND P0, PT, R14, R11, PT ;  /* 0x0000000b0e00720c */ /* 0x000fe40003f06070 */
[----:B------:R1:W-:Y:S11]  /*0e20*/  STG.E desc[UR4][R6.64+0x4], R15 ;  /* 0x0000040f06007986 */ /* 0x0003f6000c101904 */
[----:B------:R-:W-:Y:S05]  /*0e30*/  @!P0 BRA `(.L_x_31) ;  /* 0xfffffff400048947 */ /* 0x000fea000383ffff */
.L_x_28:
[----:B------:R-:W-:Y:S05]  /*0e40*/  BSYNC.RECONVERGENT B1 ;  /* 0x0000000000017941 */ /* 0x000fea0003800200 */
.L_x_27:
[C---:B------:R-:W-:Y:S01]  /*0e50*/  ISETP.GT.U32.AND P0, PT, R13.reuse, 0x3, PT ;  /* 0x000000030d00780c */ /* 0x040fe20003f04070 */
[----:B------:R-:W-:Y:S01]  /*0e60*/  VIADD R12, R12, 0x1 ;  /* 0x000000010c0c7836 */ /* 0x000fe20000000000 */
[--C-:B------:R-:W-:Y:S02]  /*0e70*/  SHF.R.U64 R13, R13, 0x2, R0.reuse ;  /* 0x000000020d0d7819 */ /* 0x100fe40000001200 */
[----:B------:R-:W-:Y:S02]  /*0e80*/  ISETP.GT.U32.AND.EX P0, PT, R0, RZ, PT, P0 ;  /* 0x000000ff0000720c */ /* 0x000fe40003f04100 */
[----:B------:R-:W-:-:S11]  /*0e90*/  SHF.R.U32.HI R0, RZ, 0x2, R0 ;  /* 0x00000002ff007819 */ /* 0x000fd60000011600 */
[----:B------:R-:W-:Y:S05]  /*0ea0*/  @P0 BRA `(.L_x_32) ;  /* 0xfffffff000c80947 */ /* 0x000fea000383ffff */
.L_x_26:
[----:B------:R-:W-:Y:S05]  /*0eb0*/  BSYNC.RECONVERGENT B0 ;  /* 0x0000000000007941 */ /* 0x000fea0003800200 */
.L_x_25:
[----:B------:R-:W-:Y:S04]  /*0ec0*/  STG.E.64 desc[UR4][R6.64+0x18], RZ ;  /* 0x000018ff06007986 */ /* 0x000fe8000c101b04 */
[----:B------:R-:W-:Y:S04]  /*0ed0*/  STG.E desc[UR4][R6.64+0x20], RZ ;  /* 0x000020ff06007986 */ /* 0x000fe8000c101904 */
[----:B------:R-:W-:Y:S01]  /*0ee0*/  STG.E.64 desc[UR4][R6.64+0x28], RZ ;  /* 0x000028ff06007986 */ /* 0x000fe2000c101b04 */
[----:B------:R-:W-:Y:S05]  /*0ef0*/  EXIT ;  /* 0x000000000000794d */ /* 0x000fea0003800000 */
.L_x_33:
        /* <DEDUP_REMOVED lines=16> */
.L_x_37:


//--------------------- .nv.global.init           --------------------------
	.section	.nv.global.init,"aw",@progbits
	.align	4
.nv.global.init:
	.type		mrg32k3aM1SubSeq,@object
	.size		mrg32k3aM1SubSeq,(mrg32k3aM2SubSeq - mrg32k3aM1SubSeq)
mrg32k3aM1SubSeq:
        /*0000*/ 	.byte	0x0b, 0xcc, 0xee, 0x04, 0x73, 0x29, 0x8b, 0x6f, 0xf6, 0x53, 0x03, 0xf6, 0x23, 0xf6, 0xea, 0xda
        /* <DEDUP_REMOVED lines=125> */
	.type		mrg32k3aM2SubSeq,@object
	.size		mrg32k3aM2SubSeq,(mrg32k3aM1 - mrg32k3aM2SubSeq)
mrg32k3aM2SubSeq:
        /* <DEDUP_REMOVED lines=126> */
	.type		mrg32k3aM1,@object
	.size		mrg32k3aM1,(mrg32k3aM1Seq - mrg32k3aM1)
mrg32k3aM1:
        /* <DEDUP_REMOVED lines=144> */
	.type		mrg32k3aM1Seq,@object
	.size		mrg32k3aM1Seq,(mrg32k3aM2 - mrg32k3aM1Seq)
mrg32k3aM1Seq:
        /* <DEDUP_REMOVED lines=144> */
	.type		mrg32k3aM2,@object
	.size		mrg32k3aM2,(mrg32k3aM2Seq - mrg32k3aM2)
mrg32k3aM2:
        /* <DEDUP_REMOVED lines=144> */
	.type		mrg32k3aM2Seq,@object
	.size		mrg32k3aM2Seq,(precalc_xorwow_matrix - mrg32k3aM2Seq)
mrg32k3aM2Seq:
        /* <DEDUP_REMOVED lines=144> */
	.type		precalc_xorwow_matrix,@object
	.size		precalc_xorwow_matrix,(precalc_xorwow_offset_matrix - precalc_xorwow_matrix)
precalc_xorwow_matrix:
        /* <DEDUP_REMOVED lines=6400> */
	.type		precalc_xorwow_offset_matrix,@object
	.size		precalc_xorwow_offset_matrix,(.L_1 - precalc_xorwow_offset_matrix)
precalc_xorwow_offset_matrix:
        /* <DEDUP_REMOVED lines=6400> */
.L_1:


//--------------------- .nv.shared._Z11simulate_q1PfP17curandStateXORWOW --------------------------
	.section	.nv.shared._Z11simulate_q1PfP17curandStateXORWOW,"aw",@nobits
	.sectionflags	@""
	.align	4
.nv.shared._Z11simulate_q1PfP17curandStateXORWOW:
	.zero		1428


//--------------------- .nv.shared.reserved.0     --------------------------
	.section	.nv.shared.reserved.0,"aw",@nobits
	.weak		__nv_reservedSMEM_offset_0_alias
	.size		__nv_reservedSMEM_offset_0_alias, 0, 64
	.other		__nv_reservedSMEM_offset_0_alias,@"STO_CUDA_RESERVED_SHARED STV_DEFAULT"
__nv_reservedSMEM_offset_0_alias:
	.zero		0
	.zero		64


//--------------------- .nv.constant0._Z11simulate_q1PfP17curandStateXORWOW --------------------------
	.section	.nv.constant0._Z11simulate_q1PfP17curandStateXORWOW,"a",@progbits
	.sectionflags	@""
	.align	4
.nv.constant0._Z11simulate_q1PfP17curandStateXORWOW:
	.zero		912


//--------------------- .nv.constant0._Z8init_rngP17curandStateXORWOWm --------------------------
	.section	.nv.constant0._Z8init_rngP17curandStateXORWOWm,"a",@progbits
	.sectionflags	@""
	.align	4
.nv.constant0._Z8init_rngP17curandStateXORWOWm:
	.zero		912


//--------------------- SYMBOLS --------------------------

	.type		.nv.reservedSmem.offset0,@object
	.size		.nv.reservedSmem.offset0,0x4
	.type		.nv.reservedSmem.cap,@object
	.size		.nv.reservedSmem.cap,0x4
